	.target	sm_100a

	.elftype	@"ET_EXEC"


//--------------------- .note.nv.tkinfo           --------------------------
	.section	.note.nv.tkinfo,"",@"SHT_NOTE"
	.sectionflags	@"SHF_NOTE_NV_TKINFO"
	.tkinfo
        /*0018*/ 	.word	0x00000002
        /*0030*/ 	.string	""
        /*0030*/ 	.string	"ptxas"
        /*0030*/ 	.string	"Cuda compilation tools, release 13.0, V13.0.88"
        /*0030*/ 	.string	"Build cuda_13.0.r13.0/compiler.36424714_0"
        /*0030*/ 	.string	"-arch sm_100a -m 64 "



//--------------------- .note.nv.cuinfo           --------------------------
	.section	.note.nv.cuinfo,"",@"SHT_NOTE"
	.sectionflags	@"SHF_NOTE_NV_CUINFO"
        /*0018*/ 	.short	0x0002
        /*001a*/ 	.short	0x0064
        /*001c*/ 	.short	0x0082
	.zero		2


//--------------------- .nv.info                  --------------------------
	.section	.nv.info,"",@"SHT_CUDA_INFO"
	.align	4


	//----- nvinfo : EIATTR_REGCOUNT
	.align		4
        /*0000*/ 	.byte	0x04, 0x2f
        /*0002*/ 	.short	(.L_12 - .L_11)
	.align		4
.L_11:
        /*0004*/ 	.word	index@(_ZN7cutlass13device_kernelIN5flash19enable_sm80_to_sm89INS1_16FlashAttnFwdSm80INS1_25CollectiveMainloopFwdSm80ILi4ELi1ELb0EN4cute5tupleIJNS5_1CILi128EEENS7_ILi112EEENS7_ILi64EEEEEELi64ENS_6half_tEfNS_4arch4Sm80ELb1ELb0ELb1ELb1ELb0ELb1ELb1ELb0EEENS1_21CollectiveEpilogueFwdINS6_IJS8_SA_S9_EEENS6_IJNS7_ILi1EEESI_SI_EEESC_SE_Li128ELb1ELb1ELb0ELb0EEENS1_19SingleTileSchedulerILb1ELb0ELb1ELi128EEEEEEEEEvNT_6ParamsE)
        /*0008*/ 	.word	0x00000004


	//----- nvinfo : EIATTR_FRAME_SIZE
	.align		4
.L_12:
        /*000c*/ 	.byte	0x04, 0x11
        /*000e*/ 	.short	(.L_14 - .L_13)
	.align		4
.L_13:
        /*0010*/ 	.word	index@(_ZN7cutlass13device_kernelIN5flash19enable_sm80_to_sm89INS1_16FlashAttnFwdSm80INS1_25CollectiveMainloopFwdSm80ILi4ELi1ELb0EN4cute5tupleIJNS5_1CILi128EEENS7_ILi112EEENS7_ILi64EEEEEELi64ENS_6half_tEfNS_4arch4Sm80ELb1ELb0ELb1ELb1ELb0ELb1ELb1ELb0EEENS1_21CollectiveEpilogueFwdINS6_IJS8_SA_S9_EEENS6_IJNS7_ILi1EEESI_SI_EEESC_SE_Li128ELb1ELb1ELb0ELb0EEENS1_19SingleTileSchedulerILb1ELb0ELb1ELi128EEEEEEEEEvNT_6ParamsE)
        /*0014*/ 	.word	0x00000000


	//----- nvinfo : EIATTR_REGCOUNT
	.align		4
.L_14:
        /*0018*/ 	.byte	0x04, 0x2f
        /*001a*/ 	.short	(.L_16 - .L_15)
	.align		4
.L_15:
        /*001c*/ 	.word	index@(_ZN7cutlass13device_kernelIN5flash19enable_sm80_to_sm89INS1_16FlashAttnFwdSm80INS1_25CollectiveMainloopFwdSm80ILi4ELi1ELb0EN4cute5tupleIJNS5_1CILi128EEENS7_ILi112EEENS7_ILi64EEEEEELi64ENS_6half_tEfNS_4arch4Sm80ELb1ELb0ELb1ELb1ELb0ELb0ELb1ELb0EEENS1_21CollectiveEpilogueFwdINS6_IJS8_SA_S9_EEENS6_IJNS7_ILi1EEESI_SI_EEESC_SE_Li128ELb1ELb1ELb0ELb0EEENS1_19SingleTileSchedulerILb1ELb0ELb1ELi128EEEEEEEEEvNT_6ParamsE)
        /*0020*/ 	.word	0x00000004


	//----- nvinfo : EIATTR_FRAME_SIZE
	.align		4
.L_16:
        /*0024*/ 	.byte	0x04, 0x11
        /*0026*/ 	.short	(.L_18 - .L_17)
	.align		4
.L_17:
        /*0028*/ 	.word	index@(_ZN7cutlass13device_kernelIN5flash19enable_sm80_to_sm89INS1_16FlashAttnFwdSm80INS1_25CollectiveMainloopFwdSm80ILi4ELi1ELb0EN4cute5tupleIJNS5_1CILi128EEENS7_ILi112EEENS7_ILi64EEEEEELi64ENS_6half_tEfNS_4arch4Sm80ELb1ELb0ELb1ELb1ELb0ELb0ELb1ELb0EEENS1_21CollectiveEpilogueFwdINS6_IJS8_SA_S9_EEENS6_IJNS7_ILi1EEESI_SI_EEESC_SE_Li128ELb1ELb1ELb0ELb0EEENS1_19SingleTileSchedulerILb1ELb0ELb1ELi128EEEEEEEEEvNT_6ParamsE)
        /*002c*/ 	.word	0x00000000


	//----- nvinfo : EIATTR_REGCOUNT
	.align		4
.L_18:
        /*0030*/ 	.byte	0x04, 0x2f
        /*0032*/ 	.short	(.L_20 - .L_19)
	.align		4
.L_19:
        /*0034*/ 	.word	index@(_ZN7cutlass13device_kernelIN5flash19enable_sm80_to_sm89INS1_16FlashAttnFwdSm80INS1_25CollectiveMainloopFwdSm80ILi4ELi1ELb0EN4cute5tupleIJNS5_1CILi128EEENS7_ILi112EEENS7_ILi64EEEEEELi64ENS_6half_tEfNS_4arch4Sm80ELb1ELb0ELb1ELb0ELb0ELb0ELb1ELb0EEENS1_21CollectiveEpilogueFwdINS6_IJS8_SA_S9_EEENS6_IJNS7_ILi1EEESI_SI_EEESC_SE_Li128ELb0ELb1ELb0ELb0EEENS1_30DynamicPersistentTileSchedulerILi128ELi128ELb0ELb1ELb0EEEEEEEEEvNT_6ParamsE)
        /*0038*/ 	.word	0x00000004


	//----- nvinfo : EIATTR_FRAME_SIZE
	.align		4
.L_20:
        /*003c*/ 	.byte	0x04, 0x11
        /*003e*/ 	.short	(.L_22 - .L_21)
	.align		4
.L_21:
        /*0040*/ 	.word	index@(_ZN7cutlass13device_kernelIN5flash19enable_sm80_to_sm89INS1_16FlashAttnFwdSm80INS1_25CollectiveMainloopFwdSm80ILi4ELi1ELb0EN4cute5tupleIJNS5_1CILi128EEENS7_ILi112EEENS7_ILi64EEEEEELi64ENS_6half_tEfNS_4arch4Sm80ELb1ELb0ELb1ELb0ELb0ELb0ELb1ELb0EEENS1_21CollectiveEpilogueFwdINS6_IJS8_SA_S9_EEENS6_IJNS7_ILi1EEESI_SI_EEESC_SE_Li128ELb0ELb1ELb0ELb0EEENS1_30DynamicPersistentTileSchedulerILi128ELi128ELb0ELb1ELb0EEEEEEEEEvNT_6ParamsE)
        /*0044*/ 	.word	0x00000000


	//----- nvinfo : EIATTR_REGCOUNT
	.align		4
.L_22:
        /*0048*/ 	.byte	0x04, 0x2f
        /*004a*/ 	.short	(.L_24 - .L_23)
	.align		4
.L_23:
        /*004c*/ 	.word	index@(_ZN7cutlass13device_kernelIN5flash19enable_sm80_to_sm89INS1_16FlashAttnFwdSm80INS1_25CollectiveMainloopFwdSm80ILi4ELi1ELb0EN4cute5tupleIJNS5_1CILi128EEENS7_ILi96EEENS7_ILi64EEEEEELi64ENS_6half_tEfNS_4arch4Sm80ELb0ELb1ELb1ELb1ELb0ELb1ELb1ELb0EEENS1_21CollectiveEpilogueFwdINS6_IJS8_SA_S9_EEENS6_IJNS7_ILi1EEESI_SI_EEESC_SE_Li128ELb1ELb1ELb0ELb0EEENS1_19SingleTileSchedulerILb1ELb0ELb1ELi128EEEEEEEEEvNT_6ParamsE)
        /*0050*/ 	.word	0x00000004


	//----- nvinfo : EIATTR_FRAME_SIZE
	.align		4
.L_24:
        /*0054*/ 	.byte	0x04, 0x11
        /*0056*/ 	.short	(.L_26 - .L_25)
	.align		4
.L_25:
        /*0058*/ 	.word	index@(_ZN7cutlass13device_kernelIN5flash19enable_sm80_to_sm89INS1_16FlashAttnFwdSm80INS1_25CollectiveMainloopFwdSm80ILi4ELi1ELb0EN4cute5tupleIJNS5_1CILi128EEENS7_ILi96EEENS7_ILi64EEEEEELi64ENS_6half_tEfNS_4arch4Sm80ELb0ELb1ELb1ELb1ELb0ELb1ELb1ELb0EEENS1_21CollectiveEpilogueFwdINS6_IJS8_SA_S9_EEENS6_IJNS7_ILi1EEESI_SI_EEESC_SE_Li128ELb1ELb1ELb0ELb0EEENS1_19SingleTileSchedulerILb1ELb0ELb1ELi128EEEEEEEEEvNT_6ParamsE)
        /*005c*/ 	.word	0x00000000


	//----- nvinfo : EIATTR_REGCOUNT
	.align		4
.L_26:
        /*0060*/ 	.byte	0x04, 0x2f
        /*0062*/ 	.short	(.L_28 - .L_27)
	.align		4
.L_27:
        /*0064*/ 	.word	index@(_ZN7cutlass13device_kernelIN5flash19enable_sm80_to_sm89INS1_16FlashAttnFwdSm80INS1_25CollectiveMainloopFwdSm80ILi4ELi1ELb0EN4cute5tupleIJNS5_1CILi128EEENS7_ILi96EEENS7_ILi64EEEEEELi64ENS_6half_tEfNS_4arch4Sm80ELb0ELb1ELb1ELb1ELb0ELb0ELb1ELb0EEENS1_21CollectiveEpilogueFwdINS6_IJS8_SA_S9_EEENS6_IJNS7_ILi1EEESI_SI_EEESC_SE_Li128ELb1ELb1ELb0ELb0EEENS1_19SingleTileSchedulerILb1ELb0ELb1ELi128EEEEEEEEEvNT_6ParamsE)
        /*0068*/ 	.word	0x00000004


	//----- nvinfo : EIATTR_FRAME_SIZE
	.align		4
.L_28:
        /*006c*/ 	.byte	0x04, 0x11
        /*006e*/ 	.short	(.L_30 - .L_29)
	.align		4
.L_29:
        /*0070*/ 	.word	index@(_ZN7cutlass13device_kernelIN5flash19enable_sm80_to_sm89INS1_16FlashAttnFwdSm80INS1_25CollectiveMainloopFwdSm80ILi4ELi1ELb0EN4cute5tupleIJNS5_1CILi128EEENS7_ILi96EEENS7_ILi64EEEEEELi64ENS_6half_tEfNS_4arch4Sm80ELb0ELb1ELb1ELb1ELb0ELb0ELb1ELb0EEENS1_21CollectiveEpilogueFwdINS6_IJS8_SA_S9_EEENS6_IJNS7_ILi1EEESI_SI_EEESC_SE_Li128ELb1ELb1ELb0ELb0EEENS1_19SingleTileSchedulerILb1ELb0ELb1ELi128EEEEEEEEEvNT_6ParamsE)
        /*0074*/ 	.word	0x00000000


	//----- nvinfo : EIATTR_REGCOUNT
	.align		4
.L_30:
        /*0078*/ 	.byte	0x04, 0x2f
        /*007a*/ 	.short	(.L_32 - .L_31)
	.align		4
.L_31:
        /*007c*/ 	.word	index@(_ZN7cutlass13device_kernelIN5flash19enable_sm80_to_sm89INS1_16FlashAttnFwdSm80INS1_25CollectiveMainloopFwdSm80ILi4ELi1ELb0EN4cute5tupleIJNS5_1CILi128EEENS7_ILi96EEENS7_ILi64EEEEEELi64ENS_6half_tEfNS_4arch4Sm80ELb0ELb1ELb1ELb0ELb0ELb0ELb1ELb0EEENS1_21CollectiveEpilogueFwdINS6_IJS8_SA_S9_EEENS6_IJNS7_ILi1EEESI_SI_EEESC_SE_Li128ELb0ELb1ELb0ELb0EEENS1_19SingleTileSchedulerILb0ELb0ELb1ELi128EEEEEEEEEvNT_6ParamsE)
        /*0080*/ 	.word	0x00000004


	//----- nvinfo : EIATTR_FRAME_SIZE
	.align		4
.L_32:
        /*0084*/ 	.byte	0x04, 0x11
        /*0086*/ 	.short	(.L_34 - .L_33)
	.align		4
.L_33:
        /*0088*/ 	.word	index@(_ZN7cutlass13device_kernelIN5flash19enable_sm80_to_sm89INS1_16FlashAttnFwdSm80INS1_25CollectiveMainloopFwdSm80ILi4ELi1ELb0EN4cute5tupleIJNS5_1CILi128EEENS7_ILi96EEENS7_ILi64EEEEEELi64ENS_6half_tEfNS_4arch4Sm80ELb0ELb1ELb1ELb0ELb0ELb0ELb1ELb0EEENS1_21CollectiveEpilogueFwdINS6_IJS8_SA_S9_EEENS6_IJNS7_ILi1EEESI_SI_EEESC_SE_Li128ELb0ELb1ELb0ELb0EEENS1_19SingleTileSchedulerILb0ELb0ELb1ELi128EEEEEEEEEvNT_6ParamsE)
        /*008c*/ 	.word	0x00000000


	//----- nvinfo : EIATTR_REGCOUNT
	.align		4
.L_34:
        /*0090*/ 	.byte	0x04, 0x2f
        /*0092*/ 	.short	(.L_36 - .L_35)
	.align		4
.L_35:
        /*0094*/ 	.word	index@(_ZN7cutlass13device_kernelIN5flash19enable_sm80_to_sm89INS1_16FlashAttnFwdSm80INS1_25CollectiveMainloopFwdSm80ILi4ELi1ELb0EN4cute5tupleIJNS5_1CILi128EEENS7_ILi112EEENS7_ILi64EEEEEELi64ENS_6half_tEfNS_4arch4Sm80ELb0ELb0ELb1ELb1ELb0ELb1ELb1ELb0EEENS1_21CollectiveEpilogueFwdINS6_IJS8_SA_S9_EEENS6_IJNS7_ILi1EEESI_SI_EEESC_SE_Li128ELb1ELb1ELb0ELb0EEENS1_19SingleTileSchedulerILb1ELb0ELb1ELi128EEEEEEEEEvNT_6ParamsE)
        /*0098*/ 	.word	0x00000004


	//----- nvinfo : EIATTR_FRAME_SIZE
	.align		4
.L_36:
        /*009c*/ 	.byte	0x04, 0x11
        /*009e*/ 	.short	(.L_38 - .L_37)
	.align		4
.L_37:
        /*00a0*/ 	.word	index@(_ZN7cutlass13device_kernelIN5flash19enable_sm80_to_sm89INS1_16FlashAttnFwdSm80INS1_25CollectiveMainloopFwdSm80ILi4ELi1ELb0EN4cute5tupleIJNS5_1CILi128EEENS7_ILi112EEENS7_ILi64EEEEEELi64ENS_6half_tEfNS_4arch4Sm80ELb0ELb0ELb1ELb1ELb0ELb1ELb1ELb0EEENS1_21CollectiveEpilogueFwdINS6_IJS8_SA_S9_EEENS6_IJNS7_ILi1EEESI_SI_EEESC_SE_Li128ELb1ELb1ELb0ELb0EEENS1_19SingleTileSchedulerILb1ELb0ELb1ELi128EEEEEEEEEvNT_6ParamsE)
        /*00a4*/ 	.word	0x00000000


	//----- nvinfo : EIATTR_REGCOUNT
	.align		4
.L_38:
        /*00a8*/ 	.byte	0x04, 0x2f
        /*00aa*/ 	.short	(.L_40 - .L_39)
	.align		4
.L_39:
        /*00ac*/ 	.word	index@(_ZN7cutlass13device_kernelIN5flash19enable_sm80_to_sm89INS1_16FlashAttnFwdSm80INS1_25CollectiveMainloopFwdSm80ILi4ELi1ELb0EN4cute5tupleIJNS5_1CILi128EEENS7_ILi112EEENS7_ILi64EEEEEELi64ENS_6half_tEfNS_4arch4Sm80ELb0ELb0ELb1ELb1ELb0ELb0ELb1ELb0EEENS1_21CollectiveEpilogueFwdINS6_IJS8_SA_S9_EEENS6_IJNS7_ILi1EEESI_SI_EEESC_SE_Li128ELb1ELb1ELb0ELb0EEENS1_19SingleTileSchedulerILb1ELb0ELb1ELi128EEEEEEEEEvNT_6ParamsE)
        /*00b0*/ 	.word	0x00000004


	//----- nvinfo : EIATTR_FRAME_SIZE
	.align		4
.L_40:
        /*00b4*/ 	.byte	0x04, 0x11
        /*00b6*/ 	.short	(.L_42 - .L_41)
	.align		4
.L_41:
        /*00b8*/ 	.word	index@(_ZN7cutlass13device_kernelIN5flash19enable_sm80_to_sm89INS1_16FlashAttnFwdSm80INS1_25CollectiveMainloopFwdSm80ILi4ELi1ELb0EN4cute5tupleIJNS5_1CILi128EEENS7_ILi112EEENS7_ILi64EEEEEELi64ENS_6half_tEfNS_4arch4Sm80ELb0ELb0ELb1ELb1ELb0ELb0ELb1ELb0EEENS1_21CollectiveEpilogueFwdINS6_IJS8_SA_S9_EEENS6_IJNS7_ILi1EEESI_SI_EEESC_SE_Li128ELb1ELb1ELb0ELb0EEENS1_19SingleTileSchedulerILb1ELb0ELb1ELi128EEEEEEEEEvNT_6ParamsE)
        /*00bc*/ 	.word	0x00000000


	//----- nvinfo : EIATTR_REGCOUNT
	.align		4
.L_42:
        /*00c0*/ 	.byte	0x04, 0x2f
        /*00c2*/ 	.short	(.L_44 - .L_43)
	.align		4
.L_43:
        /*00c4*/ 	.word	index@(_ZN7cutlass13device_kernelIN5flash19enable_sm80_to_sm89INS1_16FlashAttnFwdSm80INS1_25CollectiveMainloopFwdSm80ILi4ELi1ELb0EN4cute5tupleIJNS5_1CILi128EEENS7_ILi112EEENS7_ILi64EEEEEELi64ENS_6half_tEfNS_4arch4Sm80ELb0ELb0ELb1ELb0ELb0ELb0ELb1ELb0EEENS1_21CollectiveEpilogueFwdINS6_IJS8_SA_S9_EEENS6_IJNS7_ILi1EEESI_SI_EEESC_SE_Li128ELb0ELb1ELb0ELb0EEENS1_19SingleTileSchedulerILb0ELb0ELb1ELi128EEEEEEEEEvNT_6ParamsE)
        /*00c8*/ 	.word	0x00000004


	//----- nvinfo : EIATTR_FRAME_SIZE
	.align		4
.L_44:
        /*00cc*/ 	.byte	0x04, 0x11
        /*00ce*/ 	.short	(.L_46 - .L_45)
	.align		4
.L_45:
        /*00d0*/ 	.word	index@(_ZN7cutlass13device_kernelIN5flash19enable_sm80_to_sm89INS1_16FlashAttnFwdSm80INS1_25CollectiveMainloopFwdSm80ILi4ELi1ELb0EN4cute5tupleIJNS5_1CILi128EEENS7_ILi112EEENS7_ILi64EEEEEELi64ENS_6half_tEfNS_4arch4Sm80ELb0ELb0ELb1ELb0ELb0ELb0ELb1ELb0EEENS1_21CollectiveEpilogueFwdINS6_IJS8_SA_S9_EEENS6_IJNS7_ILi1EEESI_SI_EEESC_SE_Li128ELb0ELb1ELb0ELb0EEENS1_19SingleTileSchedulerILb0ELb0ELb1ELi128EEEEEEEEEvNT_6ParamsE)
        /*00d4*/ 	.word	0x00000000


	//----- nvinfo : EIATTR_MIN_STACK_SIZE
	.align		4
.L_46:
        /*00d8*/ 	.byte	0x04, 0x12
        /*00da*/ 	.short	(.L_48 - .L_47)
	.align		4
.L_47:
        /*00dc*/ 	.word	index@(_ZN7cutlass13device_kernelIN5flash19enable_sm80_to_sm89INS1_16FlashAttnFwdSm80INS1_25CollectiveMainloopFwdSm80ILi4ELi1ELb0EN4cute5tupleIJNS5_1CILi128EEENS7_ILi112EEENS7_ILi64EEEEEELi64ENS_6half_tEfNS_4arch4Sm80ELb0ELb0ELb1ELb0ELb0ELb0ELb1ELb0EEENS1_21CollectiveEpilogueFwdINS6_IJS8_SA_S9_EEENS6_IJNS7_ILi1EEESI_SI_EEESC_SE_Li128ELb0ELb1ELb0ELb0EEENS1_19SingleTileSchedulerILb0ELb0ELb1ELi128EEEEEEEEEvNT_6ParamsE)
        /*00e0*/ 	.word	0x00000000


	//----- nvinfo : EIATTR_MIN_STACK_SIZE
	.align		4
.L_48:
        /*00e4*/ 	.byte	0x04, 0x12
        /*00e6*/ 	.short	(.L_50 - .L_49)
	.align		4
.L_49:
        /*00e8*/ 	.word	index@(_ZN7cutlass13device_kernelIN5flash19enable_sm80_to_sm89INS1_16FlashAttnFwdSm80INS1_25CollectiveMainloopFwdSm80ILi4ELi1ELb0EN4cute5tupleIJNS5_1CILi128EEENS7_ILi112EEENS7_ILi64EEEEEELi64ENS_6half_tEfNS_4arch4Sm80ELb0ELb0ELb1ELb1ELb0ELb0ELb1ELb0EEENS1_21CollectiveEpilogueFwdINS6_IJS8_SA_S9_EEENS6_IJNS7_ILi1EEESI_SI_EEESC_SE_Li128ELb1ELb1ELb0ELb0EEENS1_19SingleTileSchedulerILb1ELb0ELb1ELi128EEEEEEEEEvNT_6ParamsE)
        /*00ec*/ 	.word	0x00000000


	//----- nvinfo : EIATTR_MIN_STACK_SIZE
	.align		4
.L_50:
        /*00f0*/ 	.byte	0x04, 0x12
        /*00f2*/ 	.short	(.L_52 - .L_51)
	.align		4
.L_51:
        /*00f4*/ 	.word	index@(_ZN7cutlass13device_kernelIN5flash19enable_sm80_to_sm89INS1_16FlashAttnFwdSm80INS1_25CollectiveMainloopFwdSm80ILi4ELi1ELb0EN4cute5tupleIJNS5_1CILi128EEENS7_ILi112EEENS7_ILi64EEEEEELi64ENS_6half_tEfNS_4arch4Sm80ELb0ELb0ELb1ELb1ELb0ELb1ELb1ELb0EEENS1_21CollectiveEpilogueFwdINS6_IJS8_SA_S9_EEENS6_IJNS7_ILi1EEESI_SI_EEESC_SE_Li128ELb1ELb1ELb0ELb0EEENS1_19SingleTileSchedulerILb1ELb0ELb1ELi128EEEEEEEEEvNT_6ParamsE)
        /*00f8*/ 	.word	0x00000000


	//----- nvinfo : EIATTR_MIN_STACK_SIZE
	.align		4
.L_52:
        /*00fc*/ 	.byte	0x04, 0x12
        /*00fe*/ 	.short	(.L_54 - .L_53)
	.align		4
.L_53:
        /*0100*/ 	.word	index@(_ZN7cutlass13device_kernelIN5flash19enable_sm80_to_sm89INS1_16FlashAttnFwdSm80INS1_25CollectiveMainloopFwdSm80ILi4ELi1ELb0EN4cute5tupleIJNS5_1CILi128EEENS7_ILi96EEENS7_ILi64EEEEEELi64ENS_6half_tEfNS_4arch4Sm80ELb0ELb1ELb1ELb0ELb0ELb0ELb1ELb0EEENS1_21CollectiveEpilogueFwdINS6_IJS8_SA_S9_EEENS6_IJNS7_ILi1EEESI_SI_EEESC_SE_Li128ELb0ELb1ELb0ELb0EEENS1_19SingleTileSchedulerILb0ELb0ELb1ELi128EEEEEEEEEvNT_6ParamsE)
        /*0104*/ 	.word	0x00000000


	//----- nvinfo : EIATTR_MIN_STACK_SIZE
	.align		4
.L_54:
        /*0108*/ 	.byte	0x04, 0x12
        /*010a*/ 	.short	(.L_56 - .L_55)
	.align		4
.L_55:
        /*010c*/ 	.word	index@(_ZN7cutlass13device_kernelIN5flash19enable_sm80_to_sm89INS1_16FlashAttnFwdSm80INS1_25CollectiveMainloopFwdSm80ILi4ELi1ELb0EN4cute5tupleIJNS5_1CILi128EEENS7_ILi96EEENS7_ILi64EEEEEELi64ENS_6half_tEfNS_4arch4Sm80ELb0ELb1ELb1ELb1ELb0ELb0ELb1ELb0EEENS1_21CollectiveEpilogueFwdINS6_IJS8_SA_S9_EEENS6_IJNS7_ILi1EEESI_SI_EEESC_SE_Li128ELb1ELb1ELb0ELb0EEENS1_19SingleTileSchedulerILb1ELb0ELb1ELi128EEEEEEEEEvNT_6ParamsE)
        /*0110*/ 	.word	0x00000000


	//----- nvinfo : EIATTR_MIN_STACK_SIZE
	.align		4
.L_56:
        /*0114*/ 	.byte	0x04, 0x12
        /*0116*/ 	.short	(.L_58 - .L_57)
	.align		4
.L_57:
        /*0118*/ 	.word	index@(_ZN7cutlass13device_kernelIN5flash19enable_sm80_to_sm89INS1_16FlashAttnFwdSm80INS1_25CollectiveMainloopFwdSm80ILi4ELi1ELb0EN4cute5tupleIJNS5_1CILi128EEENS7_ILi96EEENS7_ILi64EEEEEELi64ENS_6half_tEfNS_4arch4Sm80ELb0ELb1ELb1ELb1ELb0ELb1ELb1ELb0EEENS1_21CollectiveEpilogueFwdINS6_IJS8_SA_S9_EEENS6_IJNS7_ILi1EEESI_SI_EEESC_SE_Li128ELb1ELb1ELb0ELb0EEENS1_19SingleTileSchedulerILb1ELb0ELb1ELi128EEEEEEEEEvNT_6ParamsE)
        /*011c*/ 	.word	0x00000000


	//----- nvinfo : EIATTR_MIN_STACK_SIZE
	.align		4
.L_58:
        /*0120*/ 	.byte	0x04, 0x12
        /*0122*/ 	.short	(.L_60 - .L_59)
	.align		4
.L_59:
        /*0124*/ 	.word	index@(_ZN7cutlass13device_kernelIN5flash19enable_sm80_to_sm89INS1_16FlashAttnFwdSm80INS1_25CollectiveMainloopFwdSm80ILi4ELi1ELb0EN4cute5tupleIJNS5_1CILi128EEENS7_ILi112EEENS7_ILi64EEEEEELi64ENS_6half_tEfNS_4arch4Sm80ELb1ELb0ELb1ELb0ELb0ELb0ELb1ELb0EEENS1_21CollectiveEpilogueFwdINS6_IJS8_SA_S9_EEENS6_IJNS7_ILi1EEESI_SI_EEESC_SE_Li128ELb0ELb1ELb0ELb0EEENS1_30DynamicPersistentTileSchedulerILi128ELi128ELb0ELb1ELb0EEEEEEEEEvNT_6ParamsE)
        /*0128*/ 	.word	0x00000000


	//----- nvinfo : EIATTR_MIN_STACK_SIZE
	.align		4
.L_60:
        /*012c*/ 	.byte	0x04, 0x12
        /*012e*/ 	.short	(.L_62 - .L_61)
	.align		4
.L_61:
        /*0130*/ 	.word	index@(_ZN7cutlass13device_kernelIN5flash19enable_sm80_to_sm89INS1_16FlashAttnFwdSm80INS1_25CollectiveMainloopFwdSm80ILi4ELi1ELb0EN4cute5tupleIJNS5_1CILi128EEENS7_ILi112EEENS7_ILi64EEEEEELi64ENS_6half_tEfNS_4arch4Sm80ELb1ELb0ELb1ELb1ELb0ELb0ELb1ELb0EEENS1_21CollectiveEpilogueFwdINS6_IJS8_SA_S9_EEENS6_IJNS7_ILi1EEESI_SI_EEESC_SE_Li128ELb1ELb1ELb0ELb0EEENS1_19SingleTileSchedulerILb1ELb0ELb1ELi128EEEEEEEEEvNT_6ParamsE)
        /*0134*/ 	.word	0x00000000


	//----- nvinfo : EIATTR_MIN_STACK_SIZE
	.align		4
.L_62:
        /*0138*/ 	.byte	0x04, 0x12
        /*013a*/ 	.short	(.L_64 - .L_63)
	.align		4
.L_63:
        /*013c*/ 	.word	index@(_ZN7cutlass13device_kernelIN5flash19enable_sm80_to_sm89INS1_16FlashAttnFwdSm80INS1_25CollectiveMainloopFwdSm80ILi4ELi1ELb0EN4cute5tupleIJNS5_1CILi128EEENS7_ILi112EEENS7_ILi64EEEEEELi64ENS_6half_tEfNS_4arch4Sm80ELb1ELb0ELb1ELb1ELb0ELb1ELb1ELb0EEENS1_21CollectiveEpilogueFwdINS6_IJS8_SA_S9_EEENS6_IJNS7_ILi1EEESI_SI_EEESC_SE_Li128ELb1ELb1ELb0ELb0EEENS1_19SingleTileSchedulerILb1ELb0ELb1ELi128EEEEEEEEEvNT_6ParamsE)
        /*0140*/ 	.word	0x00000000
.L_64:


//--------------------- .nv.compat                --------------------------
	.section	.nv.compat,"",@"SHT_CUDA_COMPAT_INFO"
	.align	4
        /*0000*/ 	.byte	0x02, 0x09, 0x01, 0x00, 0x02, 0x02, 0x01, 0x00, 0x02, 0x05, 0x05, 0x00, 0x03, 0x07, 0x01, 0x01
        /*0010*/ 	.byte	0x02, 0x03, 0x00, 0x00, 0x02, 0x06, 0x01, 0x00, 0x04, 0x0b, 0x08, 0x00, 0x09, 0x00, 0x00, 0x00
        /*0020*/ 	.byte	0x00, 0x00, 0x00, 0x00


//--------------------- .nv.info._ZN7cutlass13device_kernelIN5flash19enable_sm80_to_sm89INS1_16FlashAttnFwdSm80INS1_25CollectiveMainloopFwdSm80ILi4ELi1ELb0EN4cute5tupleIJNS5_1CILi128EEENS7_ILi112EEENS7_ILi64EEEEEELi64ENS_6half_tEfNS_4arch4Sm80ELb0ELb0ELb1ELb0ELb0ELb0ELb1ELb0EEENS1_21CollectiveEpilogueFwdINS6_IJS8_SA_S9_EEENS6_IJNS7_ILi1EEESI_SI_EEESC_SE_Li128ELb0ELb1ELb0ELb0EEENS1_19SingleTileSchedulerILb0ELb0ELb1ELi128EEEEEEEEEvNT_6ParamsE --------------------------
	.section	.nv.info._ZN7cutlass13device_kernelIN5flash19enable_sm80_to_sm89INS1_16FlashAttnFwdSm80INS1_25CollectiveMainloopFwdSm80ILi4ELi1ELb0EN4cute5tupleIJNS5_1CILi128EEENS7_ILi112EEENS7_ILi64EEEEEELi64ENS_6half_tEfNS_4arch4Sm80ELb0ELb0ELb1ELb0ELb0ELb0ELb1ELb0EEENS1_21CollectiveEpilogueFwdINS6_IJS8_SA_S9_EEENS6_IJNS7_ILi1EEESI_SI_EEESC_SE_Li128ELb0ELb1ELb0ELb0EEENS1_19SingleTileSchedulerILb0ELb0ELb1ELi128EEEEEEEEEvNT_6ParamsE,"",@"SHT_CUDA_INFO"
	.sectionflags	@""
	.align	4


	//----- nvinfo : EIATTR_CUDA_API_VERSION
	.align		4
        /*0000*/ 	.byte	0x04, 0x37
        /*0002*/ 	.short	(.L_66 - .L_65)
.L_65:
        /*0004*/ 	.word	0x00000082


	//----- nvinfo : EIATTR_KPARAM_INFO
	.align		4
.L_66:
        /*0008*/ 	.byte	0x04, 0x17
        /*000a*/ 	.short	(.L_68 - .L_67)
.L_67:
        /*000c*/ 	.word	0x00000000
        /*0010*/ 	.short	0x0000
        /*0012*/ 	.short	0x0000
        /*0014*/ 	.byte	0x00, 0xf0, 0x61, 0x10


	//----- nvinfo : EIATTR_SPARSE_MMA_MASK
	.align		4
.L_68:
        /*0018*/ 	.byte	0x03, 0x50
        /*001a*/ 	.short	0x0000


	//----- nvinfo : EIATTR_MAXREG_COUNT
	.align		4
        /*001c*/ 	.byte	0x03, 0x1b
        /*001e*/ 	.short	0x00ff


	//----- nvinfo : EIATTR_MERCURY_ISA_VERSION
	.align		4
        /*0020*/ 	.byte	0x03, 0x5f
        /*0022*/ 	.short	0x0101


	//----- nvinfo : EIATTR_VRC_CTA_INIT_COUNT
	.align		4
        /*0024*/ 	.byte	0x02, 0x4a
	.zero		1
	.zero		1


	//----- nvinfo : EIATTR_EXIT_INSTR_OFFSETS
	.align		4
        /*0028*/ 	.byte	0x04, 0x1c
        /*002a*/ 	.short	(.L_70 - .L_69)


	//   ....[0]....
.L_69:
        /*002c*/ 	.word	0x00000010


	//----- nvinfo : EIATTR_MAX_THREADS
	.align		4
.L_70:
        /*0030*/ 	.byte	0x04, 0x05
        /*0032*/ 	.short	(.L_72 - .L_71)
.L_71:
        /*0034*/ 	.word	0x00000080
        /*0038*/ 	.word	0x00000001
        /*003c*/ 	.word	0x00000001


	//----- nvinfo : EIATTR_CBANK_PARAM_SIZE
	.align		4
.L_72:
        /*0040*/ 	.byte	0x03, 0x19
        /*0042*/ 	.short	0x0418


	//----- nvinfo : EIATTR_PARAM_CBANK
	.align		4
        /*0044*/ 	.byte	0x04, 0x0a
        /*0046*/ 	.short	(.L_74 - .L_73)
	.align		4
.L_73:
        /*0048*/ 	.word	index@(.nv.constant0._ZN7cutlass13device_kernelIN5flash19enable_sm80_to_sm89INS1_16FlashAttnFwdSm80INS1_25CollectiveMainloopFwdSm80ILi4ELi1ELb0EN4cute5tupleIJNS5_1CILi128EEENS7_ILi112EEENS7_ILi64EEEEEELi64ENS_6half_tEfNS_4arch4Sm80ELb0ELb0ELb1ELb0ELb0ELb0ELb1ELb0EEENS1_21CollectiveEpilogueFwdINS6_IJS8_SA_S9_EEENS6_IJNS7_ILi1EEESI_SI_EEESC_SE_Li128ELb0ELb1ELb0ELb0EEENS1_19SingleTileSchedulerILb0ELb0ELb1ELi128EEEEEEEEEvNT_6ParamsE)
        /*004c*/ 	.short	0x0380
        /*004e*/ 	.short	0x0418


	//----- nvinfo : EIATTR_SW_WAR
	.align		4
.L_74:
        /*0050*/ 	.byte	0x04, 0x36
        /*0052*/ 	.short	(.L_76 - .L_75)
.L_75:
        /*0054*/ 	.word	0x00000008
.L_76:


//--------------------- .nv.info._ZN7cutlass13device_kernelIN5flash19enable_sm80_to_sm89INS1_16FlashAttnFwdSm80INS1_25CollectiveMainloopFwdSm80ILi4ELi1ELb0EN4cute5tupleIJNS5_1CILi128EEENS7_ILi112EEENS7_ILi64EEEEEELi64ENS_6half_tEfNS_4arch4Sm80ELb0ELb0ELb1ELb1ELb0ELb0ELb1ELb0EEENS1_21CollectiveEpilogueFwdINS6_IJS8_SA_S9_EEENS6_IJNS7_ILi1EEESI_SI_EEESC_SE_Li128ELb1ELb1ELb0ELb0EEENS1_19SingleTileSchedulerILb1ELb0ELb1ELi128EEEEEEEEEvNT_6ParamsE --------------------------
	.section	.nv.info._ZN7cutlass13device_kernelIN5flash19enable_sm80_to_sm89INS1_16FlashAttnFwdSm80INS1_25CollectiveMainloopFwdSm80ILi4ELi1ELb0EN4cute5tupleIJNS5_1CILi128EEENS7_ILi112EEENS7_ILi64EEEEEELi64ENS_6half_tEfNS_4arch4Sm80ELb0ELb0ELb1ELb1ELb0ELb0ELb1ELb0EEENS1_21CollectiveEpilogueFwdINS6_IJS8_SA_S9_EEENS6_IJNS7_ILi1EEESI_SI_EEESC_SE_Li128ELb1ELb1ELb0ELb0EEENS1_19SingleTileSchedulerILb1ELb0ELb1ELi128EEEEEEEEEvNT_6ParamsE,"",@"SHT_CUDA_INFO"
	.sectionflags	@""
	.align	4


	//----- nvinfo : EIATTR_CUDA_API_VERSION
	.align		4
        /*0000*/ 	.byte	0x04, 0x37
        /*0002*/ 	.short	(.L_78 - .L_77)
.L_77:
        /*0004*/ 	.word	0x00000082


	//----- nvinfo : EIATTR_KPARAM_INFO
	.align		4
.L_78:
        /*0008*/ 	.byte	0x04, 0x17
        /*000a*/ 	.short	(.L_80 - .L_79)
.L_79:
        /*000c*/ 	.word	0x00000000
        /*0010*/ 	.short	0x0000
        /*0012*/ 	.short	0x0000
        /*0014*/ 	.byte	0x00, 0xf0, 0x61, 0x10


	//----- nvinfo : EIATTR_SPARSE_MMA_MASK
	.align		4
.L_80:
        /*0018*/ 	.byte	0x03, 0x50
        /*001a*/ 	.short	0x0000


	//----- nvinfo : EIATTR_MAXREG_COUNT
	.align		4
        /*001c*/ 	.byte	0x03, 0x1b
        /*001e*/ 	.short	0x00ff


	//----- nvinfo : EIATTR_MERCURY_ISA_VERSION
	.align		4
        /*0020*/ 	.byte	0x03, 0x5f
        /*0022*/ 	.short	0x0101


	//----- nvinfo : EIATTR_VRC_CTA_INIT_COUNT
	.align		4
        /*0024*/ 	.byte	0x02, 0x4a
	.zero		1
	.zero		1


	//----- nvinfo : EIATTR_EXIT_INSTR_OFFSETS
	.align		4
        /*0028*/ 	.byte	0x04, 0x1c
        /*002a*/ 	.short	(.L_82 - .L_81)


	//   ....[0]....
.L_81:
        /*002c*/ 	.word	0x00000010


	//----- nvinfo : EIATTR_MAX_THREADS
	.align		4
.L_82:
        /*0030*/ 	.byte	0x04, 0x05
        /*0032*/ 	.short	(.L_84 - .L_83)
.L_83:
        /*0034*/ 	.word	0x00000080
        /*0038*/ 	.word	0x00000001
        /*003c*/ 	.word	0x00000001


	//----- nvinfo : EIATTR_CBANK_PARAM_SIZE
	.align		4
.L_84:
        /*0040*/ 	.byte	0x03, 0x19
        /*0042*/ 	.short	0x0418


	//----- nvinfo : EIATTR_PARAM_CBANK
	.align		4
        /*0044*/ 	.byte	0x04, 0x0a
        /*0046*/ 	.short	(.L_86 - .L_85)
	.align		4
.L_85:
        /*0048*/ 	.word	index@(.nv.constant0._ZN7cutlass13device_kernelIN5flash19enable_sm80_to_sm89INS1_16FlashAttnFwdSm80INS1_25CollectiveMainloopFwdSm80ILi4ELi1ELb0EN4cute5tupleIJNS5_1CILi128EEENS7_ILi112EEENS7_ILi64EEEEEELi64ENS_6half_tEfNS_4arch4Sm80ELb0ELb0ELb1ELb1ELb0ELb0ELb1ELb0EEENS1_21CollectiveEpilogueFwdINS6_IJS8_SA_S9_EEENS6_IJNS7_ILi1EEESI_SI_EEESC_SE_Li128ELb1ELb1ELb0ELb0EEENS1_19SingleTileSchedulerILb1ELb0ELb1ELi128EEEEEEEEEvNT_6ParamsE)
        /*004c*/ 	.short	0x0380
        /*004e*/ 	.short	0x0418


	//----- nvinfo : EIATTR_SW_WAR
	.align		4
.L_86:
        /*0050*/ 	.byte	0x04, 0x36
        /*0052*/ 	.short	(.L_88 - .L_87)
.L_87:
        /*0054*/ 	.word	0x00000008
.L_88:


//--------------------- .nv.info._ZN7cutlass13device_kernelIN5flash19enable_sm80_to_sm89INS1_16FlashAttnFwdSm80INS1_25CollectiveMainloopFwdSm80ILi4ELi1ELb0EN4cute5tupleIJNS5_1CILi128EEENS7_ILi112EEENS7_ILi64EEEEEELi64ENS_6half_tEfNS_4arch4Sm80ELb0ELb0ELb1ELb1ELb0ELb1ELb1ELb0EEENS1_21CollectiveEpilogueFwdINS6_IJS8_SA_S9_EEENS6_IJNS7_ILi1EEESI_SI_EEESC_SE_Li128ELb1ELb1ELb0ELb0EEENS1_19SingleTileSchedulerILb1ELb0ELb1ELi128EEEEEEEEEvNT_6ParamsE --------------------------
	.section	.nv.info._ZN7cutlass13device_kernelIN5flash19enable_sm80_to_sm89INS1_16FlashAttnFwdSm80INS1_25CollectiveMainloopFwdSm80ILi4ELi1ELb0EN4cute5tupleIJNS5_1CILi128EEENS7_ILi112EEENS7_ILi64EEEEEELi64ENS_6half_tEfNS_4arch4Sm80ELb0ELb0ELb1ELb1ELb0ELb1ELb1ELb0EEENS1_21CollectiveEpilogueFwdINS6_IJS8_SA_S9_EEENS6_IJNS7_ILi1EEESI_SI_EEESC_SE_Li128ELb1ELb1ELb0ELb0EEENS1_19SingleTileSchedulerILb1ELb0ELb1ELi128EEEEEEEEEvNT_6ParamsE,"",@"SHT_CUDA_INFO"
	.sectionflags	@""
	.align	4


	//----- nvinfo : EIATTR_CUDA_API_VERSION
	.align		4
        /*0000*/ 	.byte	0x04, 0x37
        /*0002*/ 	.short	(.L_90 - .L_89)
.L_89:
        /*0004*/ 	.word	0x00000082


	//----- nvinfo : EIATTR_KPARAM_INFO
	.align		4
.L_90:
        /*0008*/ 	.byte	0x04, 0x17
        /*000a*/ 	.short	(.L_92 - .L_91)
.L_91:
        /*000c*/ 	.word	0x00000000
        /*0010*/ 	.short	0x0000
        /*0012*/ 	.short	0x0000
        /*0014*/ 	.byte	0x00, 0xf0, 0x61, 0x10


	//----- nvinfo : EIATTR_SPARSE_MMA_MASK
	.align		4
.L_92:
        /*0018*/ 	.byte	0x03, 0x50
        /*001a*/ 	.short	0x0000


	//----- nvinfo : EIATTR_MAXREG_COUNT
	.align		4
        /*001c*/ 	.byte	0x03, 0x1b
        /*001e*/ 	.short	0x00ff


	//----- nvinfo : EIATTR_MERCURY_ISA_VERSION
	.align		4
        /*0020*/ 	.byte	0x03, 0x5f
        /*0022*/ 	.short	0x0101


	//----- nvinfo : EIATTR_VRC_CTA_INIT_COUNT
	.align		4
        /*0024*/ 	.byte	0x02, 0x4a
	.zero		1
	.zero		1


	//----- nvinfo : EIATTR_EXIT_INSTR_OFFSETS
	.align		4
        /*0028*/ 	.byte	0x04, 0x1c
        /*002a*/ 	.short	(.L_94 - .L_93)


	//   ....[0]....
.L_93:
        /*002c*/ 	.word	0x00000010


	//----- nvinfo : EIATTR_MAX_THREADS
	.align		4
.L_94:
        /*0030*/ 	.byte	0x04, 0x05
        /*0032*/ 	.short	(.L_96 - .L_95)
.L_95:
        /*0034*/ 	.word	0x00000080
        /*0038*/ 	.word	0x00000001
        /*003c*/ 	.word	0x00000001


	//----- nvinfo : EIATTR_CBANK_PARAM_SIZE
	.align		4
.L_96:
        /*0040*/ 	.byte	0x03, 0x19
        /*0042*/ 	.short	0x0418


	//----- nvinfo : EIATTR_PARAM_CBANK
	.align		4
        /*0044*/ 	.byte	0x04, 0x0a
        /*0046*/ 	.short	(.L_98 - .L_97)
	.align		4
.L_97:
        /*0048*/ 	.word	index@(.nv.constant0._ZN7cutlass13device_kernelIN5flash19enable_sm80_to_sm89INS1_16FlashAttnFwdSm80INS1_25CollectiveMainloopFwdSm80ILi4ELi1ELb0EN4cute5tupleIJNS5_1CILi128EEENS7_ILi112EEENS7_ILi64EEEEEELi64ENS_6half_tEfNS_4arch4Sm80ELb0ELb0ELb1ELb1ELb0ELb1ELb1ELb0EEENS1_21CollectiveEpilogueFwdINS6_IJS8_SA_S9_EEENS6_IJNS7_ILi1EEESI_SI_EEESC_SE_Li128ELb1ELb1ELb0ELb0EEENS1_19SingleTileSchedulerILb1ELb0ELb1ELi128EEEEEEEEEvNT_6ParamsE)
        /*004c*/ 	.short	0x0380
        /*004e*/ 	.short	0x0418


	//----- nvinfo : EIATTR_SW_WAR
	.align		4
.L_98:
        /*0050*/ 	.byte	0x04, 0x36
        /*0052*/ 	.short	(.L_100 - .L_99)
.L_99:
        /*0054*/ 	.word	0x00000008
.L_100:


//--------------------- .nv.info._ZN7cutlass13device_kernelIN5flash19enable_sm80_to_sm89INS1_16FlashAttnFwdSm80INS1_25CollectiveMainloopFwdSm80ILi4ELi1ELb0EN4cute5tupleIJNS5_1CILi128EEENS7_ILi96EEENS7_ILi64EEEEEELi64ENS_6half_tEfNS_4arch4Sm80ELb0ELb1ELb1ELb0ELb0ELb0ELb1ELb0EEENS1_21CollectiveEpilogueFwdINS6_IJS8_SA_S9_EEENS6_IJNS7_ILi1EEESI_SI_EEESC_SE_Li128ELb0ELb1ELb0ELb0EEENS1_19SingleTileSchedulerILb0ELb0ELb1ELi128EEEEEEEEEvNT_6ParamsE --------------------------
	.section	.nv.info._ZN7cutlass13device_kernelIN5flash19enable_sm80_to_sm89INS1_16FlashAttnFwdSm80INS1_25CollectiveMainloopFwdSm80ILi4ELi1ELb0EN4cute5tupleIJNS5_1CILi128EEENS7_ILi96EEENS7_ILi64EEEEEELi64ENS_6half_tEfNS_4arch4Sm80ELb0ELb1ELb1ELb0ELb0ELb0ELb1ELb0EEENS1_21CollectiveEpilogueFwdINS6_IJS8_SA_S9_EEENS6_IJNS7_ILi1EEESI_SI_EEESC_SE_Li128ELb0ELb1ELb0ELb0EEENS1_19SingleTileSchedulerILb0ELb0ELb1ELi128EEEEEEEEEvNT_6ParamsE,"",@"SHT_CUDA_INFO"
	.sectionflags	@""
	.align	4


	//----- nvinfo : EIATTR_CUDA_API_VERSION
	.align		4
        /*0000*/ 	.byte	0x04, 0x37
        /*0002*/ 	.short	(.L_102 - .L_101)
.L_101:
        /*0004*/ 	.word	0x00000082


	//----- nvinfo : EIATTR_KPARAM_INFO
	.align		4
.L_102:
        /*0008*/ 	.byte	0x04, 0x17
        /*000a*/ 	.short	(.L_104 - .L_103)
.L_103:
        /*000c*/ 	.word	0x00000000
        /*0010*/ 	.short	0x0000
        /*0012*/ 	.short	0x0000
        /*0014*/ 	.byte	0x00, 0xf0, 0x61, 0x10


	//----- nvinfo : EIATTR_SPARSE_MMA_MASK
	.align		4
.L_104:
        /*0018*/ 	.byte	0x03, 0x50
        /*001a*/ 	.short	0x0000


	//----- nvinfo : EIATTR_MAXREG_COUNT
	.align		4
        /*001c*/ 	.byte	0x03, 0x1b
        /*001e*/ 	.short	0x00ff


	//----- nvinfo : EIATTR_MERCURY_ISA_VERSION
	.align		4
        /*0020*/ 	.byte	0x03, 0x5f
        /*0022*/ 	.short	0x0101


	//----- nvinfo : EIATTR_VRC_CTA_INIT_COUNT
	.align		4
        /*0024*/ 	.byte	0x02, 0x4a
	.zero		1
	.zero		1


	//----- nvinfo : EIATTR_EXIT_INSTR_OFFSETS
	.align		4
        /*0028*/ 	.byte	0x04, 0x1c
        /*002a*/ 	.short	(.L_106 - .L_105)


	//   ....[0]....
.L_105:
        /*002c*/ 	.word	0x00000010


	//----- nvinfo : EIATTR_MAX_THREADS
	.align		4
.L_106:
        /*0030*/ 	.byte	0x04, 0x05
        /*0032*/ 	.short	(.L_108 - .L_107)
.L_107:
        /*0034*/ 	.word	0x00000080
        /*0038*/ 	.word	0x00000001
        /*003c*/ 	.word	0x00000001


	//----- nvinfo : EIATTR_CBANK_PARAM_SIZE
	.align		4
.L_108:
        /*0040*/ 	.byte	0x03, 0x19
        /*0042*/ 	.short	0x0418


	//----- nvinfo : EIATTR_PARAM_CBANK
	.align		4
        /*0044*/ 	.byte	0x04, 0x0a
        /*0046*/ 	.short	(.L_110 - .L_109)
	.align		4
.L_109:
        /*0048*/ 	.word	index@(.nv.constant0._ZN7cutlass13device_kernelIN5flash19enable_sm80_to_sm89INS1_16FlashAttnFwdSm80INS1_25CollectiveMainloopFwdSm80ILi4ELi1ELb0EN4cute5tupleIJNS5_1CILi128EEENS7_ILi96EEENS7_ILi64EEEEEELi64ENS_6half_tEfNS_4arch4Sm80ELb0ELb1ELb1ELb0ELb0ELb0ELb1ELb0EEENS1_21CollectiveEpilogueFwdINS6_IJS8_SA_S9_EEENS6_IJNS7_ILi1EEESI_SI_EEESC_SE_Li128ELb0ELb1ELb0ELb0EEENS1_19SingleTileSchedulerILb0ELb0ELb1ELi128EEEEEEEEEvNT_6ParamsE)
        /*004c*/ 	.short	0x0380
        /*004e*/ 	.short	0x0418


	//----- nvinfo : EIATTR_SW_WAR
	.align		4
.L_110:
        /*0050*/ 	.byte	0x04, 0x36
        /*0052*/ 	.short	(.L_112 - .L_111)
.L_111:
        /*0054*/ 	.word	0x00000008
.L_112:


//--------------------- .nv.info._ZN7cutlass13device_kernelIN5flash19enable_sm80_to_sm89INS1_16FlashAttnFwdSm80INS1_25CollectiveMainloopFwdSm80ILi4ELi1ELb0EN4cute5tupleIJNS5_1CILi128EEENS7_ILi96EEENS7_ILi64EEEEEELi64ENS_6half_tEfNS_4arch4Sm80ELb0ELb1ELb1ELb1ELb0ELb0ELb1ELb0EEENS1_21CollectiveEpilogueFwdINS6_IJS8_SA_S9_EEENS6_IJNS7_ILi1EEESI_SI_EEESC_SE_Li128ELb1ELb1ELb0ELb0EEENS1_19SingleTileSchedulerILb1ELb0ELb1ELi128EEEEEEEEEvNT_6ParamsE --------------------------
	.section	.nv.info._ZN7cutlass13device_kernelIN5flash19enable_sm80_to_sm89INS1_16FlashAttnFwdSm80INS1_25CollectiveMainloopFwdSm80ILi4ELi1ELb0EN4cute5tupleIJNS5_1CILi128EEENS7_ILi96EEENS7_ILi64EEEEEELi64ENS_6half_tEfNS_4arch4Sm80ELb0ELb1ELb1ELb1ELb0ELb0ELb1ELb0EEENS1_21CollectiveEpilogueFwdINS6_IJS8_SA_S9_EEENS6_IJNS7_ILi1EEESI_SI_EEESC_SE_Li128ELb1ELb1ELb0ELb0EEENS1_19SingleTileSchedulerILb1ELb0ELb1ELi128EEEEEEEEEvNT_6ParamsE,"",@"SHT_CUDA_INFO"
	.sectionflags	@""
	.align	4


	//----- nvinfo : EIATTR_CUDA_API_VERSION
	.align		4
        /*0000*/ 	.byte	0x04, 0x37
        /*0002*/ 	.short	(.L_114 - .L_113)
.L_113:
        /*0004*/ 	.word	0x00000082


	//----- nvinfo : EIATTR_KPARAM_INFO
	.align		4
.L_114:
        /*0008*/ 	.byte	0x04, 0x17
        /*000a*/ 	.short	(.L_116 - .L_115)
.L_115:
        /*000c*/ 	.word	0x00000000
        /*0010*/ 	.short	0x0000
        /*0012*/ 	.short	0x0000
        /*0014*/ 	.byte	0x00, 0xf0, 0x61, 0x10


	//----- nvinfo : EIATTR_SPARSE_MMA_MASK
	.align		4
.L_116:
        /*0018*/ 	.byte	0x03, 0x50
        /*001a*/ 	.short	0x0000


	//----- nvinfo : EIATTR_MAXREG_COUNT
	.align		4
        /*001c*/ 	.byte	0x03, 0x1b
        /*001e*/ 	.short	0x00ff


	//----- nvinfo : EIATTR_MERCURY_ISA_VERSION
	.align		4
        /*0020*/ 	.byte	0x03, 0x5f
        /*0022*/ 	.short	0x0101


	//----- nvinfo : EIATTR_VRC_CTA_INIT_COUNT
	.align		4
        /*0024*/ 	.byte	0x02, 0x4a
	.zero		1
	.zero		1


	//----- nvinfo : EIATTR_EXIT_INSTR_OFFSETS
	.align		4
        /*0028*/ 	.byte	0x04, 0x1c
        /*002a*/ 	.short	(.L_118 - .L_117)


	//   ....[0]....
.L_117:
        /*002c*/ 	.word	0x00000010


	//----- nvinfo : EIATTR_MAX_THREADS
	.align		4
.L_118:
        /*0030*/ 	.byte	0x04, 0x05
        /*0032*/ 	.short	(.L_120 - .L_119)
.L_119:
        /*0034*/ 	.word	0x00000080
        /*0038*/ 	.word	0x00000001
        /*003c*/ 	.word	0x00000001


	//----- nvinfo : EIATTR_CBANK_PARAM_SIZE
	.align		4
.L_120:
        /*0040*/ 	.byte	0x03, 0x19
        /*0042*/ 	.short	0x0418


	//----- nvinfo : EIATTR_PARAM_CBANK
	.align		4
        /*0044*/ 	.byte	0x04, 0x0a
        /*0046*/ 	.short	(.L_122 - .L_121)
	.align		4
.L_121:
        /*0048*/ 	.word	index@(.nv.constant0._ZN7cutlass13device_kernelIN5flash19enable_sm80_to_sm89INS1_16FlashAttnFwdSm80INS1_25CollectiveMainloopFwdSm80ILi4ELi1ELb0EN4cute5tupleIJNS5_1CILi128EEENS7_ILi96EEENS7_ILi64EEEEEELi64ENS_6half_tEfNS_4arch4Sm80ELb0ELb1ELb1ELb1ELb0ELb0ELb1ELb0EEENS1_21CollectiveEpilogueFwdINS6_IJS8_SA_S9_EEENS6_IJNS7_ILi1EEESI_SI_EEESC_SE_Li128ELb1ELb1ELb0ELb0EEENS1_19SingleTileSchedulerILb1ELb0ELb1ELi128EEEEEEEEEvNT_6ParamsE)
        /*004c*/ 	.short	0x0380
        /*004e*/ 	.short	0x0418


	//----- nvinfo : EIATTR_SW_WAR
	.align		4
.L_122:
        /*0050*/ 	.byte	0x04, 0x36
        /*0052*/ 	.short	(.L_124 - .L_123)
.L_123:
        /*0054*/ 	.word	0x00000008
.L_124:


//--------------------- .nv.info._ZN7cutlass13device_kernelIN5flash19enable_sm80_to_sm89INS1_16FlashAttnFwdSm80INS1_25CollectiveMainloopFwdSm80ILi4ELi1ELb0EN4cute5tupleIJNS5_1CILi128EEENS7_ILi96EEENS7_ILi64EEEEEELi64ENS_6half_tEfNS_4arch4Sm80ELb0ELb1ELb1ELb1ELb0ELb1ELb1ELb0EEENS1_21CollectiveEpilogueFwdINS6_IJS8_SA_S9_EEENS6_IJNS7_ILi1EEESI_SI_EEESC_SE_Li128ELb1ELb1ELb0ELb0EEENS1_19SingleTileSchedulerILb1ELb0ELb1ELi128EEEEEEEEEvNT_6ParamsE --------------------------
	.section	.nv.info._ZN7cutlass13device_kernelIN5flash19enable_sm80_to_sm89INS1_16FlashAttnFwdSm80INS1_25CollectiveMainloopFwdSm80ILi4ELi1ELb0EN4cute5tupleIJNS5_1CILi128EEENS7_ILi96EEENS7_ILi64EEEEEELi64ENS_6half_tEfNS_4arch4Sm80ELb0ELb1ELb1ELb1ELb0ELb1ELb1ELb0EEENS1_21CollectiveEpilogueFwdINS6_IJS8_SA_S9_EEENS6_IJNS7_ILi1EEESI_SI_EEESC_SE_Li128ELb1ELb1ELb0ELb0EEENS1_19SingleTileSchedulerILb1ELb0ELb1ELi128EEEEEEEEEvNT_6ParamsE,"",@"SHT_CUDA_INFO"
	.sectionflags	@""
	.align	4


	//----- nvinfo : EIATTR_CUDA_API_VERSION
	.align		4
        /*0000*/ 	.byte	0x04, 0x37
        /*0002*/ 	.short	(.L_126 - .L_125)
.L_125:
        /*0004*/ 	.word	0x00000082


	//----- nvinfo : EIATTR_KPARAM_INFO
	.align		4
.L_126:
        /*0008*/ 	.byte	0x04, 0x17
        /*000a*/ 	.short	(.L_128 - .L_127)
.L_127:
        /*000c*/ 	.word	0x00000000
        /*0010*/ 	.short	0x0000
        /*0012*/ 	.short	0x0000
        /*0014*/ 	.byte	0x00, 0xf0, 0x61, 0x10


	//----- nvinfo : EIATTR_SPARSE_MMA_MASK
	.align		4
.L_128:
        /*0018*/ 	.byte	0x03, 0x50
        /*001a*/ 	.short	0x0000


	//----- nvinfo : EIATTR_MAXREG_COUNT
	.align		4
        /*001c*/ 	.byte	0x03, 0x1b
        /*001e*/ 	.short	0x00ff


	//----- nvinfo : EIATTR_MERCURY_ISA_VERSION
	.align		4
        /*0020*/ 	.byte	0x03, 0x5f
        /*0022*/ 	.short	0x0101


	//----- nvinfo : EIATTR_VRC_CTA_INIT_COUNT
	.align		4
        /*0024*/ 	.byte	0x02, 0x4a
	.zero		1
	.zero		1


	//----- nvinfo : EIATTR_EXIT_INSTR_OFFSETS
	.align		4
        /*0028*/ 	.byte	0x04, 0x1c
        /*002a*/ 	.short	(.L_130 - .L_129)


	//   ....[0]....
.L_129:
        /*002c*/ 	.word	0x00000010


	//----- nvinfo : EIATTR_MAX_THREADS
	.align		4
.L_130:
        /*0030*/ 	.byte	0x04, 0x05
        /*0032*/ 	.short	(.L_132 - .L_131)
.L_131:
        /*0034*/ 	.word	0x00000080
        /*0038*/ 	.word	0x00000001
        /*003c*/ 	.word	0x00000001


	//----- nvinfo : EIATTR_CBANK_PARAM_SIZE
	.align		4
.L_132:
        /*0040*/ 	.byte	0x03, 0x19
        /*0042*/ 	.short	0x0418


	//----- nvinfo : EIATTR_PARAM_CBANK
	.align		4
        /*0044*/ 	.byte	0x04, 0x0a
        /*0046*/ 	.short	(.L_134 - .L_133)
	.align		4
.L_133:
        /*0048*/ 	.word	index@(.nv.constant0._ZN7cutlass13device_kernelIN5flash19enable_sm80_to_sm89INS1_16FlashAttnFwdSm80INS1_25CollectiveMainloopFwdSm80ILi4ELi1ELb0EN4cute5tupleIJNS5_1CILi128EEENS7_ILi96EEENS7_ILi64EEEEEELi64ENS_6half_tEfNS_4arch4Sm80ELb0ELb1ELb1ELb1ELb0ELb1ELb1ELb0EEENS1_21CollectiveEpilogueFwdINS6_IJS8_SA_S9_EEENS6_IJNS7_ILi1EEESI_SI_EEESC_SE_Li128ELb1ELb1ELb0ELb0EEENS1_19SingleTileSchedulerILb1ELb0ELb1ELi128EEEEEEEEEvNT_6ParamsE)
        /*004c*/ 	.short	0x0380
        /*004e*/ 	.short	0x0418


	//----- nvinfo : EIATTR_SW_WAR
	.align		4
.L_134:
        /*0050*/ 	.byte	0x04, 0x36
        /*0052*/ 	.short	(.L_136 - .L_135)
.L_135:
        /*0054*/ 	.word	0x00000008
.L_136:


//--------------------- .nv.info._ZN7cutlass13device_kernelIN5flash19enable_sm80_to_sm89INS1_16FlashAttnFwdSm80INS1_25CollectiveMainloopFwdSm80ILi4ELi1ELb0EN4cute5tupleIJNS5_1CILi128EEENS7_ILi112EEENS7_ILi64EEEEEELi64ENS_6half_tEfNS_4arch4Sm80ELb1ELb0ELb1ELb0ELb0ELb0ELb1ELb0EEENS1_21CollectiveEpilogueFwdINS6_IJS8_SA_S9_EEENS6_IJNS7_ILi1EEESI_SI_EEESC_SE_Li128ELb0ELb1ELb0ELb0EEENS1_30DynamicPersistentTileSchedulerILi128ELi128ELb0ELb1ELb0EEEEEEEEEvNT_6ParamsE --------------------------
	.section	.nv.info._ZN7cutlass13device_kernelIN5flash19enable_sm80_to_sm89INS1_16FlashAttnFwdSm80INS1_25CollectiveMainloopFwdSm80ILi4ELi1ELb0EN4cute5tupleIJNS5_1CILi128EEENS7_ILi112EEENS7_ILi64EEEEEELi64ENS_6half_tEfNS_4arch4Sm80ELb1ELb0ELb1ELb0ELb0ELb0ELb1ELb0EEENS1_21CollectiveEpilogueFwdINS6_IJS8_SA_S9_EEENS6_IJNS7_ILi1EEESI_SI_EEESC_SE_Li128ELb0ELb1ELb0ELb0EEENS1_30DynamicPersistentTileSchedulerILi128ELi128ELb0ELb1ELb0EEEEEEEEEvNT_6ParamsE,"",@"SHT_CUDA_INFO"
	.sectionflags	@""
	.align	4


	//----- nvinfo : EIATTR_CUDA_API_VERSION
	.align		4
        /*0000*/ 	.byte	0x04, 0x37
        /*0002*/ 	.short	(.L_138 - .L_137)
.L_137:
        /*0004*/ 	.word	0x00000082


	//----- nvinfo : EIATTR_KPARAM_INFO
	.align		4
.L_138:
        /*0008*/ 	.byte	0x04, 0x17
        /*000a*/ 	.short	(.L_140 - .L_139)
.L_139:
        /*000c*/ 	.word	0x00000000
        /*0010*/ 	.short	0x0000
        /*0012*/ 	.short	0x0000
        /*0014*/ 	.byte	0x00, 0xf0, 0xa1, 0x10


	//----- nvinfo : EIATTR_SPARSE_MMA_MASK
	.align		4
.L_140:
        /*0018*/ 	.byte	0x03, 0x50
        /*001a*/ 	.short	0x0000


	//----- nvinfo : EIATTR_MAXREG_COUNT
	.align		4
        /*001c*/ 	.byte	0x03, 0x1b
        /*001e*/ 	.short	0x00ff


	//----- nvinfo : EIATTR_MERCURY_ISA_VERSION
	.align		4
        /*0020*/ 	.byte	0x03, 0x5f
        /*0022*/ 	.short	0x0101


	//----- nvinfo : EIATTR_VRC_CTA_INIT_COUNT
	.align		4
        /*0024*/ 	.byte	0x02, 0x4a
	.zero		1
	.zero		1


	//----- nvinfo : EIATTR_EXIT_INSTR_OFFSETS
	.align		4
        /*0028*/ 	.byte	0x04, 0x1c
        /*002a*/ 	.short	(.L_142 - .L_141)


	//   ....[0]....
.L_141:
        /*002c*/ 	.word	0x00000010


	//----- nvinfo : EIATTR_MAX_THREADS
	.align		4
.L_142:
        /*0030*/ 	.byte	0x04, 0x05
        /*0032*/ 	.short	(.L_144 - .L_143)
.L_143:
        /*0034*/ 	.word	0x00000080
        /*0038*/ 	.word	0x00000001
        /*003c*/ 	.word	0x00000001


	//----- nvinfo : EIATTR_CBANK_PARAM_SIZE
	.align		4
.L_144:
        /*0040*/ 	.byte	0x03, 0x19
        /*0042*/ 	.short	0x0428


	//----- nvinfo : EIATTR_PARAM_CBANK
	.align		4
        /*0044*/ 	.byte	0x04, 0x0a
        /*0046*/ 	.short	(.L_146 - .L_145)
	.align		4
.L_145:
        /*0048*/ 	.word	index@(.nv.constant0._ZN7cutlass13device_kernelIN5flash19enable_sm80_to_sm89INS1_16FlashAttnFwdSm80INS1_25CollectiveMainloopFwdSm80ILi4ELi1ELb0EN4cute5tupleIJNS5_1CILi128EEENS7_ILi112EEENS7_ILi64EEEEEELi64ENS_6half_tEfNS_4arch4Sm80ELb1ELb0ELb1ELb0ELb0ELb0ELb1ELb0EEENS1_21CollectiveEpilogueFwdINS6_IJS8_SA_S9_EEENS6_IJNS7_ILi1EEESI_SI_EEESC_SE_Li128ELb0ELb1ELb0ELb0EEENS1_30DynamicPersistentTileSchedulerILi128ELi128ELb0ELb1ELb0EEEEEEEEEvNT_6ParamsE)
        /*004c*/ 	.short	0x0380
        /*004e*/ 	.short	0x0428


	//----- nvinfo : EIATTR_SW_WAR
	.align		4
.L_146:
        /*0050*/ 	.byte	0x04, 0x36
        /*0052*/ 	.short	(.L_148 - .L_147)
.L_147:
        /*0054*/ 	.word	0x00000008
.L_148:


//--------------------- .nv.info._ZN7cutlass13device_kernelIN5flash19enable_sm80_to_sm89INS1_16FlashAttnFwdSm80INS1_25CollectiveMainloopFwdSm80ILi4ELi1ELb0EN4cute5tupleIJNS5_1CILi128EEENS7_ILi112EEENS7_ILi64EEEEEELi64ENS_6half_tEfNS_4arch4Sm80ELb1ELb0ELb1ELb1ELb0ELb0ELb1ELb0EEENS1_21CollectiveEpilogueFwdINS6_IJS8_SA_S9_EEENS6_IJNS7_ILi1EEESI_SI_EEESC_SE_Li128ELb1ELb1ELb0ELb0EEENS1_19SingleTileSchedulerILb1ELb0ELb1ELi128EEEEEEEEEvNT_6ParamsE --------------------------
	.section	.nv.info._ZN7cutlass13device_kernelIN5flash19enable_sm80_to_sm89INS1_16FlashAttnFwdSm80INS1_25CollectiveMainloopFwdSm80ILi4ELi1ELb0EN4cute5tupleIJNS5_1CILi128EEENS7_ILi112EEENS7_ILi64EEEEEELi64ENS_6half_tEfNS_4arch4Sm80ELb1ELb0ELb1ELb1ELb0ELb0ELb1ELb0EEENS1_21CollectiveEpilogueFwdINS6_IJS8_SA_S9_EEENS6_IJNS7_ILi1EEESI_SI_EEESC_SE_Li128ELb1ELb1ELb0ELb0EEENS1_19SingleTileSchedulerILb1ELb0ELb1ELi128EEEEEEEEEvNT_6ParamsE,"",@"SHT_CUDA_INFO"
	.sectionflags	@""
	.align	4


	//----- nvinfo : EIATTR_CUDA_API_VERSION
	.align		4
        /*0000*/ 	.byte	0x04, 0x37
        /*0002*/ 	.short	(.L_150 - .L_149)
.L_149:
        /*0004*/ 	.word	0x00000082


	//----- nvinfo : EIATTR_KPARAM_INFO
	.align		4
.L_150:
        /*0008*/ 	.byte	0x04, 0x17
        /*000a*/ 	.short	(.L_152 - .L_151)
.L_151:
        /*000c*/ 	.word	0x00000000
        /*0010*/ 	.short	0x0000
        /*0012*/ 	.short	0x0000
        /*0014*/ 	.byte	0x00, 0xf0, 0x61, 0x10


	//----- nvinfo : EIATTR_SPARSE_MMA_MASK
	.align		4
.L_152:
        /*0018*/ 	.byte	0x03, 0x50
        /*001a*/ 	.short	0x0000


	//----- nvinfo : EIATTR_MAXREG_COUNT
	.align		4
        /*001c*/ 	.byte	0x03, 0x1b
        /*001e*/ 	.short	0x00ff


	//----- nvinfo : EIATTR_MERCURY_ISA_VERSION
	.align		4
        /*0020*/ 	.byte	0x03, 0x5f
        /*0022*/ 	.short	0x0101


	//----- nvinfo : EIATTR_VRC_CTA_INIT_COUNT
	.align		4
        /*0024*/ 	.byte	0x02, 0x4a
	.zero		1
	.zero		1


	//----- nvinfo : EIATTR_EXIT_INSTR_OFFSETS
	.align		4
        /*0028*/ 	.byte	0x04, 0x1c
        /*002a*/ 	.short	(.L_154 - .L_153)


	//   ....[0]....
.L_153:
        /*002c*/ 	.word	0x00000010


	//----- nvinfo : EIATTR_MAX_THREADS
	.align		4
.L_154:
        /*0030*/ 	.byte	0x04, 0x05
        /*0032*/ 	.short	(.L_156 - .L_155)
.L_155:
        /*0034*/ 	.word	0x00000080
        /*0038*/ 	.word	0x00000001
        /*003c*/ 	.word	0x00000001


	//----- nvinfo : EIATTR_CBANK_PARAM_SIZE
	.align		4
.L_156:
        /*0040*/ 	.byte	0x03, 0x19
        /*0042*/ 	.short	0x0418


	//----- nvinfo : EIATTR_PARAM_CBANK
	.align		4
        /*0044*/ 	.byte	0x04, 0x0a
        /*0046*/ 	.short	(.L_158 - .L_157)
	.align		4
.L_157:
        /*0048*/ 	.word	index@(.nv.constant0._ZN7cutlass13device_kernelIN5flash19enable_sm80_to_sm89INS1_16FlashAttnFwdSm80INS1_25CollectiveMainloopFwdSm80ILi4ELi1ELb0EN4cute5tupleIJNS5_1CILi128EEENS7_ILi112EEENS7_ILi64EEEEEELi64ENS_6half_tEfNS_4arch4Sm80ELb1ELb0ELb1ELb1ELb0ELb0ELb1ELb0EEENS1_21CollectiveEpilogueFwdINS6_IJS8_SA_S9_EEENS6_IJNS7_ILi1EEESI_SI_EEESC_SE_Li128ELb1ELb1ELb0ELb0EEENS1_19SingleTileSchedulerILb1ELb0ELb1ELi128EEEEEEEEEvNT_6ParamsE)
        /*004c*/ 	.short	0x0380
        /*004e*/ 	.short	0x0418


	//----- nvinfo : EIATTR_SW_WAR
	.align		4
.L_158:
        /*0050*/ 	.byte	0x04, 0x36
        /*0052*/ 	.short	(.L_160 - .L_159)
.L_159:
        /*0054*/ 	.word	0x00000008
.L_160:


//--------------------- .nv.info._ZN7cutlass13device_kernelIN5flash19enable_sm80_to_sm89INS1_16FlashAttnFwdSm80INS1_25CollectiveMainloopFwdSm80ILi4ELi1ELb0EN4cute5tupleIJNS5_1CILi128EEENS7_ILi112EEENS7_ILi64EEEEEELi64ENS_6half_tEfNS_4arch4Sm80ELb1ELb0ELb1ELb1ELb0ELb1ELb1ELb0EEENS1_21CollectiveEpilogueFwdINS6_IJS8_SA_S9_EEENS6_IJNS7_ILi1EEESI_SI_EEESC_SE_Li128ELb1ELb1ELb0ELb0EEENS1_19SingleTileSchedulerILb1ELb0ELb1ELi128EEEEEEEEEvNT_6ParamsE --------------------------
	.section	.nv.info._ZN7cutlass13device_kernelIN5flash19enable_sm80_to_sm89INS1_16FlashAttnFwdSm80INS1_25CollectiveMainloopFwdSm80ILi4ELi1ELb0EN4cute5tupleIJNS5_1CILi128EEENS7_ILi112EEENS7_ILi64EEEEEELi64ENS_6half_tEfNS_4arch4Sm80ELb1ELb0ELb1ELb1ELb0ELb1ELb1ELb0EEENS1_21CollectiveEpilogueFwdINS6_IJS8_SA_S9_EEENS6_IJNS7_ILi1EEESI_SI_EEESC_SE_Li128ELb1ELb1ELb0ELb0EEENS1_19SingleTileSchedulerILb1ELb0ELb1ELi128EEEEEEEEEvNT_6ParamsE,"",@"SHT_CUDA_INFO"
	.sectionflags	@""
	.align	4


	//----- nvinfo : EIATTR_CUDA_API_VERSION
	.align		4
        /*0000*/ 	.byte	0x04, 0x37
        /*0002*/ 	.short	(.L_162 - .L_161)
.L_161:
        /*0004*/ 	.word	0x00000082


	//----- nvinfo : EIATTR_KPARAM_INFO
	.align		4
.L_162:
        /*0008*/ 	.byte	0x04, 0x17
        /*000a*/ 	.short	(.L_164 - .L_163)
.L_163:
        /*000c*/ 	.word	0x00000000
        /*0010*/ 	.short	0x0000
        /*0012*/ 	.short	0x0000
        /*0014*/ 	.byte	0x00, 0xf0, 0x61, 0x10


	//----- nvinfo : EIATTR_SPARSE_MMA_MASK
	.align		4
.L_164:
        /*0018*/ 	.byte	0x03, 0x50
        /*001a*/ 	.short	0x0000


	//----- nvinfo : EIATTR_MAXREG_COUNT
	.align		4
        /*001c*/ 	.byte	0x03, 0x1b
        /*001e*/ 	.short	0x00ff


	//----- nvinfo : EIATTR_MERCURY_ISA_VERSION
	.align		4
        /*0020*/ 	.byte	0x03, 0x5f
        /*0022*/ 	.short	0x0101


	//----- nvinfo : EIATTR_VRC_CTA_INIT_COUNT
	.align		4
        /*0024*/ 	.byte	0x02, 0x4a
	.zero		1
	.zero		1


	//----- nvinfo : EIATTR_EXIT_INSTR_OFFSETS
	.align		4
        /*0028*/ 	.byte	0x04, 0x1c
        /*002a*/ 	.short	(.L_166 - .L_165)


	//   ....[0]....
.L_165:
        /*002c*/ 	.word	0x00000010


	//----- nvinfo : EIATTR_MAX_THREADS
	.align		4
.L_166:
        /*0030*/ 	.byte	0x04, 0x05
        /*0032*/ 	.short	(.L_168 - .L_167)
.L_167:
        /*0034*/ 	.word	0x00000080
        /*0038*/ 	.word	0x00000001
        /*003c*/ 	.word	0x00000001


	//----- nvinfo : EIATTR_CBANK_PARAM_SIZE
	.align		4
.L_168:
        /*0040*/ 	.byte	0x03, 0x19
        /*0042*/ 	.short	0x0418


	//----- nvinfo : EIATTR_PARAM_CBANK
	.align		4
        /*0044*/ 	.byte	0x04, 0x0a
        /*0046*/ 	.short	(.L_170 - .L_169)
	.align		4
.L_169:
        /*0048*/ 	.word	index@(.nv.constant0._ZN7cutlass13device_kernelIN5flash19enable_sm80_to_sm89INS1_16FlashAttnFwdSm80INS1_25CollectiveMainloopFwdSm80ILi4ELi1ELb0EN4cute5tupleIJNS5_1CILi128EEENS7_ILi112EEENS7_ILi64EEEEEELi64ENS_6half_tEfNS_4arch4Sm80ELb1ELb0ELb1ELb1ELb0ELb1ELb1ELb0EEENS1_21CollectiveEpilogueFwdINS6_IJS8_SA_S9_EEENS6_IJNS7_ILi1EEESI_SI_EEESC_SE_Li128ELb1ELb1ELb0ELb0EEENS1_19SingleTileSchedulerILb1ELb0ELb1ELi128EEEEEEEEEvNT_6ParamsE)
        /*004c*/ 	.short	0x0380
        /*004e*/ 	.short	0x0418


	//----- nvinfo : EIATTR_SW_WAR
	.align		4
.L_170:
        /*0050*/ 	.byte	0x04, 0x36
        /*0052*/ 	.short	(.L_172 - .L_171)
.L_171:
        /*0054*/ 	.word	0x00000008
.L_172:


//--------------------- .nv.callgraph             --------------------------
	.section	.nv.callgraph,"",@"SHT_CUDA_CALLGRAPH"
	.align	4
	.sectionentsize	8
	.align		4
        /*0000*/ 	.word	0x00000000
	.align		4
        /*0004*/ 	.word	0xffffffff
	.align		4
        /*0008*/ 	.word	0x00000000
	.align		4
        /*000c*/ 	.word	0xfffffffe
	.align		4
        /*0010*/ 	.word	0x00000000
	.align		4
        /*0014*/ 	.word	0xfffffffd
	.align		4
        /*0018*/ 	.word	0x00000000
	.align		4
        /*001c*/ 	.word	0xfffffffc


//--------------------- .nv.constant4             --------------------------
	.section	.nv.constant4,"a",@progbits
	.align	8
	.align		8
.nv.constant4:
        /*0000*/ 	.dword	_ZN73_INTERNAL_df11ec02_37_flash_fwd_hdim64_fp16_softcap_sm80_cu_60c5005d_36624cuda3std3__45__cpo5beginE
	.align		8
        /*0008*/ 	.dword	_ZN73_INTERNAL_df11ec02_37_flash_fwd_hdim64_fp16_softcap_sm80_cu_60c5005d_36624cuda3std3__45__cpo3endE
	.align		8
        /*0010*/ 	.dword	_ZN73_INTERNAL_df11ec02_37_flash_fwd_hdim64_fp16_softcap_sm80_cu_60c5005d_36624cuda3std3__45__cpo6cbeginE
	.align		8
        /*0018*/ 	.dword	_ZN73_INTERNAL_df11ec02_37_flash_fwd_hdim64_fp16_softcap_sm80_cu_60c5005d_36624cuda3std3__45__cpo4cendE
	.align		8
        /*0020*/ 	.dword	_ZN73_INTERNAL_df11ec02_37_flash_fwd_hdim64_fp16_softcap_sm80_cu_60c5005d_36624cuda3std3__475_GLOBAL__N__df11ec02_37_flash_fwd_hdim64_fp16_softcap_sm80_cu_60c5005d_36626ignoreE
	.align		8
        /*0028*/ 	.dword	_ZN73_INTERNAL_df11ec02_37_flash_fwd_hdim64_fp16_softcap_sm80_cu_60c5005d_36624cuda3std3__419piecewise_constructE
	.align		8
        /*0030*/ 	.dword	_ZN73_INTERNAL_df11ec02_37_flash_fwd_hdim64_fp16_softcap_sm80_cu_60c5005d_36624cuda3std3__48in_placeE
	.align		8
        /*0038*/ 	.dword	_ZN73_INTERNAL_df11ec02_37_flash_fwd_hdim64_fp16_softcap_sm80_cu_60c5005d_36624cuda3std6ranges3__45__cpo4swapE
	.align		8
        /*0040*/ 	.dword	_ZN73_INTERNAL_df11ec02_37_flash_fwd_hdim64_fp16_softcap_sm80_cu_60c5005d_36624cuda3std6ranges3__45__cpo9iter_moveE
	.align		8
        /*0048*/ 	.dword	_ZN73_INTERNAL_df11ec02_37_flash_fwd_hdim64_fp16_softcap_sm80_cu_60c5005d_36624cute7productE
	.align		8
        /*0050*/ 	.dword	_ZN73_INTERNAL_df11ec02_37_flash_fwd_hdim64_fp16_softcap_sm80_cu_60c5005d_36624cute1_E


//--------------------- .text._ZN7cutlass13device_kernelIN5flash19enable_sm80_to_sm89INS1_16FlashAttnFwdSm80INS1_25CollectiveMainloopFwdSm80ILi4ELi1ELb0EN4cute5tupleIJNS5_1CILi128EEENS7_ILi112EEENS7_ILi64EEEEEELi64ENS_6half_tEfNS_4arch4Sm80ELb0ELb0ELb1ELb0ELb0ELb0ELb1ELb0EEENS1_21CollectiveEpilogueFwdINS6_IJS8_SA_S9_EEENS6_IJNS7_ILi1EEESI_SI_EEESC_SE_Li128ELb0ELb1ELb0ELb0EEENS1_19SingleTileSchedulerILb0ELb0ELb1ELi128EEEEEEEEEvNT_6ParamsE --------------------------
	.section	.text._ZN7cutlass13device_kernelIN5flash19enable_sm80_to_sm89INS1_16FlashAttnFwdSm80INS1_25CollectiveMainloopFwdSm80ILi4ELi1ELb0EN4cute5tupleIJNS5_1CILi128EEENS7_ILi112EEENS7_ILi64EEEEEELi64ENS_6half_tEfNS_4arch4Sm80ELb0ELb0ELb1ELb0ELb0ELb0ELb1ELb0EEENS1_21CollectiveEpilogueFwdINS6_IJS8_SA_S9_EEENS6_IJNS7_ILi1EEESI_SI_EEESC_SE_Li128ELb0ELb1ELb0ELb0EEENS1_19SingleTileSchedulerILb0ELb0ELb1ELi128EEEEEEEEEvNT_6ParamsE,"ax",@progbits
	.align	128
.text._ZN7cutlass13device_kernelIN5flash19enable_sm80_to_sm89INS1_16FlashAttnFwdSm80INS1_25CollectiveMainloopFwdSm80ILi4ELi1ELb0EN4cute5tupleIJNS5_1CILi128EEENS7_ILi112EEENS7_ILi64EEEEEELi64ENS_6half_tEfNS_4arch4Sm80ELb0ELb0ELb1ELb0ELb0ELb0ELb1ELb0EEENS1_21CollectiveEpilogueFwdINS6_IJS8_SA_S9_EEENS6_IJNS7_ILi1EEESI_SI_EEESC_SE_Li128ELb0ELb1ELb0ELb0EEENS1_19SingleTileSchedulerILb0ELb0ELb1ELi128EEEEEEEEEvNT_6ParamsE:
        .type           _ZN7cutlass13device_kernelIN5flash19enable_sm80_to_sm89INS1_16FlashAttnFwdSm80INS1_25CollectiveMainloopFwdSm80ILi4ELi1ELb0EN4cute5tupleIJNS5_1CILi128EEENS7_ILi112EEENS7_ILi64EEEEEELi64ENS_6half_tEfNS_4arch4Sm80ELb0ELb0ELb1ELb0ELb0ELb0ELb1ELb0EEENS1_21CollectiveEpilogueFwdINS6_IJS8_SA_S9_EEENS6_IJNS7_ILi1EEESI_SI_EEESC_SE_Li128ELb0ELb1ELb0ELb0EEENS1_19SingleTileSchedulerILb0ELb0ELb1ELi128EEEEEEEEEvNT_6ParamsE,@function
        .size           _ZN7cutlass13device_kernelIN5flash19enable_sm80_to_sm89INS1_16FlashAttnFwdSm80INS1_25CollectiveMainloopFwdSm80ILi4ELi1ELb0EN4cute5tupleIJNS5_1CILi128EEENS7_ILi112EEENS7_ILi64EEEEEELi64ENS_6half_tEfNS_4arch4Sm80ELb0ELb0ELb1ELb0ELb0ELb0ELb1ELb0EEENS1_21CollectiveEpilogueFwdINS6_IJS8_SA_S9_EEENS6_IJNS7_ILi1EEESI_SI_EEESC_SE_Li128ELb0ELb1ELb0ELb0EEENS1_19SingleTileSchedulerILb0ELb0ELb1ELi128EEEEEEEEEvNT_6ParamsE,(.L_x_9 - _ZN7cutlass13device_kernelIN5flash19enable_sm80_to_sm89INS1_16FlashAttnFwdSm80INS1_25CollectiveMainloopFwdSm80ILi4ELi1ELb0EN4cute5tupleIJNS5_1CILi128EEENS7_ILi112EEENS7_ILi64EEEEEELi64ENS_6half_tEfNS_4arch4Sm80ELb0ELb0ELb1ELb0ELb0ELb0ELb1ELb0EEENS1_21CollectiveEpilogueFwdINS6_IJS8_SA_S9_EEENS6_IJNS7_ILi1EEESI_SI_EEESC_SE_Li128ELb0ELb1ELb0ELb0EEENS1_19SingleTileSchedulerILb0ELb0ELb1ELi128EEEEEEEEEvNT_6ParamsE)
        .other          _ZN7cutlass13device_kernelIN5flash19enable_sm80_to_sm89INS1_16FlashAttnFwdSm80INS1_25CollectiveMainloopFwdSm80ILi4ELi1ELb0EN4cute5tupleIJNS5_1CILi128EEENS7_ILi112EEENS7_ILi64EEEEEELi64ENS_6half_tEfNS_4arch4Sm80ELb0ELb0ELb1ELb0ELb0ELb0ELb1ELb0EEENS1_21CollectiveEpilogueFwdINS6_IJS8_SA_S9_EEENS6_IJNS7_ILi1EEESI_SI_EEESC_SE_Li128ELb0ELb1ELb0ELb0EEENS1_19SingleTileSchedulerILb0ELb0ELb1ELi128EEEEEEEEEvNT_6ParamsE,@"STO_CUDA_ENTRY STV_DEFAULT"
_ZN7cutlass13device_kernelIN5flash19enable_sm80_to_sm89INS1_16FlashAttnFwdSm80INS1_25CollectiveMainloopFwdSm80ILi4ELi1ELb0EN4cute5tupleIJNS5_1CILi128EEENS7_ILi112EEENS7_ILi64EEEEEELi64ENS_6half_tEfNS_4arch4Sm80ELb0ELb0ELb1ELb0ELb0ELb0ELb1ELb0EEENS1_21CollectiveEpilogueFwdINS6_IJS8_SA_S9_EEENS6_IJNS7_ILi1EEESI_SI_EEESC_SE_Li128ELb0ELb1ELb0ELb0EEENS1_19SingleTileSchedulerILb0ELb0ELb1ELi128EEEEEEEEEvNT_6ParamsE:
[----:B------:R-:W-:Y:S01]  /*0000*/  LDC R1, c[0x0][0x37c] ;  /* 0x0000df00ff017b82 */ /* 0x000fe20000000800 */
[----:B------:R-:W-:Y:S05]  /*0010*/  EXIT ;  /* 0x000000000000794d */ /* 0x000fea0003800000 */
.L_x_0:
[----:B------:R-:W-:-:S00]  /*0020*/  BRA `(.L_x_0) ;  /* 0xfffffffc00fc7947 */ /* 0x000fc0000383ffff */
[----:B------:R-:W-:-:S00]  /*0030*/  NOP ;  /* 0x0000000000007918 */ /* 0x000fc00000000000 */
        /* <DEDUP_REMOVED lines=12> */
.L_x_9:


//--------------------- .text._ZN7cutlass13device_kernelIN5flash19enable_sm80_to_sm89INS1_16FlashAttnFwdSm80INS1_25CollectiveMainloopFwdSm80ILi4ELi1ELb0EN4cute5tupleIJNS5_1CILi128EEENS7_ILi112EEENS7_ILi64EEEEEELi64ENS_6half_tEfNS_4arch4Sm80ELb0ELb0ELb1ELb1ELb0ELb0ELb1ELb0EEENS1_21CollectiveEpilogueFwdINS6_IJS8_SA_S9_EEENS6_IJNS7_ILi1EEESI_SI_EEESC_SE_Li128ELb1ELb1ELb0ELb0EEENS1_19SingleTileSchedulerILb1ELb0ELb1ELi128EEEEEEEEEvNT_6ParamsE --------------------------
	.section	.text._ZN7cutlass13device_kernelIN5flash19enable_sm80_to_sm89INS1_16FlashAttnFwdSm80INS1_25CollectiveMainloopFwdSm80ILi4ELi1ELb0EN4cute5tupleIJNS5_1CILi128EEENS7_ILi112EEENS7_ILi64EEEEEELi64ENS_6half_tEfNS_4arch4Sm80ELb0ELb0ELb1ELb1ELb0ELb0ELb1ELb0EEENS1_21CollectiveEpilogueFwdINS6_IJS8_SA_S9_EEENS6_IJNS7_ILi1EEESI_SI_EEESC_SE_Li128ELb1ELb1ELb0ELb0EEENS1_19SingleTileSchedulerILb1ELb0ELb1ELi128EEEEEEEEEvNT_6ParamsE,"ax",@progbits
	.align	128
.text._ZN7cutlass13device_kernelIN5flash19enable_sm80_to_sm89INS1_16FlashAttnFwdSm80INS1_25CollectiveMainloopFwdSm80ILi4ELi1ELb0EN4cute5tupleIJNS5_1CILi128EEENS7_ILi112EEENS7_ILi64EEEEEELi64ENS_6half_tEfNS_4arch4Sm80ELb0ELb0ELb1ELb1ELb0ELb0ELb1ELb0EEENS1_21CollectiveEpilogueFwdINS6_IJS8_SA_S9_EEENS6_IJNS7_ILi1EEESI_SI_EEESC_SE_Li128ELb1ELb1ELb0ELb0EEENS1_19SingleTileSchedulerILb1ELb0ELb1ELi128EEEEEEEEEvNT_6ParamsE:
        .type           _ZN7cutlass13device_kernelIN5flash19enable_sm80_to_sm89INS1_16FlashAttnFwdSm80INS1_25CollectiveMainloopFwdSm80ILi4ELi1ELb0EN4cute5tupleIJNS5_1CILi128EEENS7_ILi112EEENS7_ILi64EEEEEELi64ENS_6half_tEfNS_4arch4Sm80ELb0ELb0ELb1ELb1ELb0ELb0ELb1ELb0EEENS1_21CollectiveEpilogueFwdINS6_IJS8_SA_S9_EEENS6_IJNS7_ILi1EEESI_SI_EEESC_SE_Li128ELb1ELb1ELb0ELb0EEENS1_19SingleTileSchedulerILb1ELb0ELb1ELi128EEEEEEEEEvNT_6ParamsE,@function
        .size           _ZN7cutlass13device_kernelIN5flash19enable_sm80_to_sm89INS1_16FlashAttnFwdSm80INS1_25CollectiveMainloopFwdSm80ILi4ELi1ELb0EN4cute5tupleIJNS5_1CILi128EEENS7_ILi112EEENS7_ILi64EEEEEELi64ENS_6half_tEfNS_4arch4Sm80ELb0ELb0ELb1ELb1ELb0ELb0ELb1ELb0EEENS1_21CollectiveEpilogueFwdINS6_IJS8_SA_S9_EEENS6_IJNS7_ILi1EEESI_SI_EEESC_SE_Li128ELb1ELb1ELb0ELb0EEENS1_19SingleTileSchedulerILb1ELb0ELb1ELi128EEEEEEEEEvNT_6ParamsE,(.L_x_10 - _ZN7cutlass13device_kernelIN5flash19enable_sm80_to_sm89INS1_16FlashAttnFwdSm80INS1_25CollectiveMainloopFwdSm80ILi4ELi1ELb0EN4cute5tupleIJNS5_1CILi128EEENS7_ILi112EEENS7_ILi64EEEEEELi64ENS_6half_tEfNS_4arch4Sm80ELb0ELb0ELb1ELb1ELb0ELb0ELb1ELb0EEENS1_21CollectiveEpilogueFwdINS6_IJS8_SA_S9_EEENS6_IJNS7_ILi1EEESI_SI_EEESC_SE_Li128ELb1ELb1ELb0ELb0EEENS1_19SingleTileSchedulerILb1ELb0ELb1ELi128EEEEEEEEEvNT_6ParamsE)
        .other          _ZN7cutlass13device_kernelIN5flash19enable_sm80_to_sm89INS1_16FlashAttnFwdSm80INS1_25CollectiveMainloopFwdSm80ILi4ELi1ELb0EN4cute5tupleIJNS5_1CILi128EEENS7_ILi112EEENS7_ILi64EEEEEELi64ENS_6half_tEfNS_4arch4Sm80ELb0ELb0ELb1ELb1ELb0ELb0ELb1ELb0EEENS1_21CollectiveEpilogueFwdINS6_IJS8_SA_S9_EEENS6_IJNS7_ILi1EEESI_SI_EEESC_SE_Li128ELb1ELb1ELb0ELb0EEENS1_19SingleTileSchedulerILb1ELb0ELb1ELi128EEEEEEEEEvNT_6ParamsE,@"STO_CUDA_ENTRY STV_DEFAULT"
_ZN7cutlass13device_kernelIN5flash19enable_sm80_to_sm89INS1_16FlashAttnFwdSm80INS1_25CollectiveMainloopFwdSm80ILi4ELi1ELb0EN4cute5tupleIJNS5_1CILi128EEENS7_ILi112EEENS7_ILi64EEEEEELi64ENS_6half_tEfNS_4arch4Sm80ELb0ELb0ELb1ELb1ELb0ELb0ELb1ELb0EEENS1_21CollectiveEpilogueFwdINS6_IJS8_SA_S9_EEENS6_IJNS7_ILi1EEESI_SI_EEESC_SE_Li128ELb1ELb1ELb0ELb0EEENS1_19SingleTileSchedulerILb1ELb0ELb1ELi128EEEEEEEEEvNT_6ParamsE:
[----:B------:R-:W-:Y:S01]  /*0000*/  LDC R1, c[0x0][0x37c] ;  /* 0x0000df00ff017b82 */ /* 0x000fe20000000800 */
[----:B------:R-:W-:Y:S05]  /*0010*/  EXIT ;  /* 0x000000000000794d */ /* 0x000fea0003800000 */
.L_x_1:
        /* <DEDUP_REMOVED lines=14> */
.L_x_10:


//--------------------- .text._ZN7cutlass13device_kernelIN5flash19enable_sm80_to_sm89INS1_16FlashAttnFwdSm80INS1_25CollectiveMainloopFwdSm80ILi4ELi1ELb0EN4cute5tupleIJNS5_1CILi128EEENS7_ILi112EEENS7_ILi64EEEEEELi64ENS_6half_tEfNS_4arch4Sm80ELb0ELb0ELb1ELb1ELb0ELb1ELb1ELb0EEENS1_21CollectiveEpilogueFwdINS6_IJS8_SA_S9_EEENS6_IJNS7_ILi1EEESI_SI_EEESC_SE_Li128ELb1ELb1ELb0ELb0EEENS1_19SingleTileSchedulerILb1ELb0ELb1ELi128EEEEEEEEEvNT_6ParamsE --------------------------
	.section	.text._ZN7cutlass13device_kernelIN5flash19enable_sm80_to_sm89INS1_16FlashAttnFwdSm80INS1_25CollectiveMainloopFwdSm80ILi4ELi1ELb0EN4cute5tupleIJNS5_1CILi128EEENS7_ILi112EEENS7_ILi64EEEEEELi64ENS_6half_tEfNS_4arch4Sm80ELb0ELb0ELb1ELb1ELb0ELb1ELb1ELb0EEENS1_21CollectiveEpilogueFwdINS6_IJS8_SA_S9_EEENS6_IJNS7_ILi1EEESI_SI_EEESC_SE_Li128ELb1ELb1ELb0ELb0EEENS1_19SingleTileSchedulerILb1ELb0ELb1ELi128EEEEEEEEEvNT_6ParamsE,"ax",@progbits
	.align	128
.text._ZN7cutlass13device_kernelIN5flash19enable_sm80_to_sm89INS1_16FlashAttnFwdSm80INS1_25CollectiveMainloopFwdSm80ILi4ELi1ELb0EN4cute5tupleIJNS5_1CILi128EEENS7_ILi112EEENS7_ILi64EEEEEELi64ENS_6half_tEfNS_4arch4Sm80ELb0ELb0ELb1ELb1ELb0ELb1ELb1ELb0EEENS1_21CollectiveEpilogueFwdINS6_IJS8_SA_S9_EEENS6_IJNS7_ILi1EEESI_SI_EEESC_SE_Li128ELb1ELb1ELb0ELb0EEENS1_19SingleTileSchedulerILb1ELb0ELb1ELi128EEEEEEEEEvNT_6ParamsE:
        .type           _ZN7cutlass13device_kernelIN5flash19enable_sm80_to_sm89INS1_16FlashAttnFwdSm80INS1_25CollectiveMainloopFwdSm80ILi4ELi1ELb0EN4cute5tupleIJNS5_1CILi128EEENS7_ILi112EEENS7_ILi64EEEEEELi64ENS_6half_tEfNS_4arch4Sm80ELb0ELb0ELb1ELb1ELb0ELb1ELb1ELb0EEENS1_21CollectiveEpilogueFwdINS6_IJS8_SA_S9_EEENS6_IJNS7_ILi1EEESI_SI_EEESC_SE_Li128ELb1ELb1ELb0ELb0EEENS1_19SingleTileSchedulerILb1ELb0ELb1ELi128EEEEEEEEEvNT_6ParamsE,@function
        .size           _ZN7cutlass13device_kernelIN5flash19enable_sm80_to_sm89INS1_16FlashAttnFwdSm80INS1_25CollectiveMainloopFwdSm80ILi4ELi1ELb0EN4cute5tupleIJNS5_1CILi128EEENS7_ILi112EEENS7_ILi64EEEEEELi64ENS_6half_tEfNS_4arch4Sm80ELb0ELb0ELb1ELb1ELb0ELb1ELb1ELb0EEENS1_21CollectiveEpilogueFwdINS6_IJS8_SA_S9_EEENS6_IJNS7_ILi1EEESI_SI_EEESC_SE_Li128ELb1ELb1ELb0ELb0EEENS1_19SingleTileSchedulerILb1ELb0ELb1ELi128EEEEEEEEEvNT_6ParamsE,(.L_x_11 - _ZN7cutlass13device_kernelIN5flash19enable_sm80_to_sm89INS1_16FlashAttnFwdSm80INS1_25CollectiveMainloopFwdSm80ILi4ELi1ELb0EN4cute5tupleIJNS5_1CILi128EEENS7_ILi112EEENS7_ILi64EEEEEELi64ENS_6half_tEfNS_4arch4Sm80ELb0ELb0ELb1ELb1ELb0ELb1ELb1ELb0EEENS1_21CollectiveEpilogueFwdINS6_IJS8_SA_S9_EEENS6_IJNS7_ILi1EEESI_SI_EEESC_SE_Li128ELb1ELb1ELb0ELb0EEENS1_19SingleTileSchedulerILb1ELb0ELb1ELi128EEEEEEEEEvNT_6ParamsE)
        .other          _ZN7cutlass13device_kernelIN5flash19enable_sm80_to_sm89INS1_16FlashAttnFwdSm80INS1_25CollectiveMainloopFwdSm80ILi4ELi1ELb0EN4cute5tupleIJNS5_1CILi128EEENS7_ILi112EEENS7_ILi64EEEEEELi64ENS_6half_tEfNS_4arch4Sm80ELb0ELb0ELb1ELb1ELb0ELb1ELb1ELb0EEENS1_21CollectiveEpilogueFwdINS6_IJS8_SA_S9_EEENS6_IJNS7_ILi1EEESI_SI_EEESC_SE_Li128ELb1ELb1ELb0ELb0EEENS1_19SingleTileSchedulerILb1ELb0ELb1ELi128EEEEEEEEEvNT_6ParamsE,@"STO_CUDA_ENTRY STV_DEFAULT"
_ZN7cutlass13device_kernelIN5flash19enable_sm80_to_sm89INS1_16FlashAttnFwdSm80INS1_25CollectiveMainloopFwdSm80ILi4ELi1ELb0EN4cute5tupleIJNS5_1CILi128EEENS7_ILi112EEENS7_ILi64EEEEEELi64ENS_6half_tEfNS_4arch4Sm80ELb0ELb0ELb1ELb1ELb0ELb1ELb1ELb0EEENS1_21CollectiveEpilogueFwdINS6_IJS8_SA_S9_EEENS6_IJNS7_ILi1EEESI_SI_EEESC_SE_Li128ELb1ELb1ELb0ELb0EEENS1_19SingleTileSchedulerILb1ELb0ELb1ELi128EEEEEEEEEvNT_6ParamsE:
[----:B------:R-:W-:Y:S01]  /*0000*/  LDC R1, c[0x0][0x37c] ;  /* 0x0000df00ff017b82 */ /* 0x000fe20000000800 */
[----:B------:R-:W-:Y:S05]  /*0010*/  EXIT ;  /* 0x000000000000794d */ /* 0x000fea0003800000 */
.L_x_2:
        /* <DEDUP_REMOVED lines=14> */
.L_x_11:


//--------------------- .text._ZN7cutlass13device_kernelIN5flash19enable_sm80_to_sm89INS1_16FlashAttnFwdSm80INS1_25CollectiveMainloopFwdSm80ILi4ELi1ELb0EN4cute5tupleIJNS5_1CILi128EEENS7_ILi96EEENS7_ILi64EEEEEELi64ENS_6half_tEfNS_4arch4Sm80ELb0ELb1ELb1ELb0ELb0ELb0ELb1ELb0EEENS1_21CollectiveEpilogueFwdINS6_IJS8_SA_S9_EEENS6_IJNS7_ILi1EEESI_SI_EEESC_SE_Li128ELb0ELb1ELb0ELb0EEENS1_19SingleTileSchedulerILb0ELb0ELb1ELi128EEEEEEEEEvNT_6ParamsE --------------------------
	.section	.text._ZN7cutlass13device_kernelIN5flash19enable_sm80_to_sm89INS1_16FlashAttnFwdSm80INS1_25CollectiveMainloopFwdSm80ILi4ELi1ELb0EN4cute5tupleIJNS5_1CILi128EEENS7_ILi96EEENS7_ILi64EEEEEELi64ENS_6half_tEfNS_4arch4Sm80ELb0ELb1ELb1ELb0ELb0ELb0ELb1ELb0EEENS1_21CollectiveEpilogueFwdINS6_IJS8_SA_S9_EEENS6_IJNS7_ILi1EEESI_SI_EEESC_SE_Li128ELb0ELb1ELb0ELb0EEENS1_19SingleTileSchedulerILb0ELb0ELb1ELi128EEEEEEEEEvNT_6ParamsE,"ax",@progbits
	.align	128
.text._ZN7cutlass13device_kernelIN5flash19enable_sm80_to_sm89INS1_16FlashAttnFwdSm80INS1_25CollectiveMainloopFwdSm80ILi4ELi1ELb0EN4cute5tupleIJNS5_1CILi128EEENS7_ILi96EEENS7_ILi64EEEEEELi64ENS_6half_tEfNS_4arch4Sm80ELb0ELb1ELb1ELb0ELb0ELb0ELb1ELb0EEENS1_21CollectiveEpilogueFwdINS6_IJS8_SA_S9_EEENS6_IJNS7_ILi1EEESI_SI_EEESC_SE_Li128ELb0ELb1ELb0ELb0EEENS1_19SingleTileSchedulerILb0ELb0ELb1ELi128EEEEEEEEEvNT_6ParamsE:
        .type           _ZN7cutlass13device_kernelIN5flash19enable_sm80_to_sm89INS1_16FlashAttnFwdSm80INS1_25CollectiveMainloopFwdSm80ILi4ELi1ELb0EN4cute5tupleIJNS5_1CILi128EEENS7_ILi96EEENS7_ILi64EEEEEELi64ENS_6half_tEfNS_4arch4Sm80ELb0ELb1ELb1ELb0ELb0ELb0ELb1ELb0EEENS1_21CollectiveEpilogueFwdINS6_IJS8_SA_S9_EEENS6_IJNS7_ILi1EEESI_SI_EEESC_SE_Li128ELb0ELb1ELb0ELb0EEENS1_19SingleTileSchedulerILb0ELb0ELb1ELi128EEEEEEEEEvNT_6ParamsE,@function
        .size           _ZN7cutlass13device_kernelIN5flash19enable_sm80_to_sm89INS1_16FlashAttnFwdSm80INS1_25CollectiveMainloopFwdSm80ILi4ELi1ELb0EN4cute5tupleIJNS5_1CILi128EEENS7_ILi96EEENS7_ILi64EEEEEELi64ENS_6half_tEfNS_4arch4Sm80ELb0ELb1ELb1ELb0ELb0ELb0ELb1ELb0EEENS1_21CollectiveEpilogueFwdINS6_IJS8_SA_S9_EEENS6_IJNS7_ILi1EEESI_SI_EEESC_SE_Li128ELb0ELb1ELb0ELb0EEENS1_19SingleTileSchedulerILb0ELb0ELb1ELi128EEEEEEEEEvNT_6ParamsE,(.L_x_12 - _ZN7cutlass13device_kernelIN5flash19enable_sm80_to_sm89INS1_16FlashAttnFwdSm80INS1_25CollectiveMainloopFwdSm80ILi4ELi1ELb0EN4cute5tupleIJNS5_1CILi128EEENS7_ILi96EEENS7_ILi64EEEEEELi64ENS_6half_tEfNS_4arch4Sm80ELb0ELb1ELb1ELb0ELb0ELb0ELb1ELb0EEENS1_21CollectiveEpilogueFwdINS6_IJS8_SA_S9_EEENS6_IJNS7_ILi1EEESI_SI_EEESC_SE_Li128ELb0ELb1ELb0ELb0EEENS1_19SingleTileSchedulerILb0ELb0ELb1ELi128EEEEEEEEEvNT_6ParamsE)
        .other          _ZN7cutlass13device_kernelIN5flash19enable_sm80_to_sm89INS1_16FlashAttnFwdSm80INS1_25CollectiveMainloopFwdSm80ILi4ELi1ELb0EN4cute5tupleIJNS5_1CILi128EEENS7_ILi96EEENS7_ILi64EEEEEELi64ENS_6half_tEfNS_4arch4Sm80ELb0ELb1ELb1ELb0ELb0ELb0ELb1ELb0EEENS1_21CollectiveEpilogueFwdINS6_IJS8_SA_S9_EEENS6_IJNS7_ILi1EEESI_SI_EEESC_SE_Li128ELb0ELb1ELb0ELb0EEENS1_19SingleTileSchedulerILb0ELb0ELb1ELi128EEEEEEEEEvNT_6ParamsE,@"STO_CUDA_ENTRY STV_DEFAULT"
_ZN7cutlass13device_kernelIN5flash19enable_sm80_to_sm89INS1_16FlashAttnFwdSm80INS1_25CollectiveMainloopFwdSm80ILi4ELi1ELb0EN4cute5tupleIJNS5_1CILi128EEENS7_ILi96EEENS7_ILi64EEEEEELi64ENS_6half_tEfNS_4arch4Sm80ELb0ELb1ELb1ELb0ELb0ELb0ELb1ELb0EEENS1_21CollectiveEpilogueFwdINS6_IJS8_SA_S9_EEENS6_IJNS7_ILi1EEESI_SI_EEESC_SE_Li128ELb0ELb1ELb0ELb0EEENS1_19SingleTileSchedulerILb0ELb0ELb1ELi128EEEEEEEEEvNT_6ParamsE:
[----:B------:R-:W-:Y:S01]  /*0000*/  LDC R1, c[0x0][0x37c] ;  /* 0x0000df00ff017b82 */ /* 0x000fe20000000800 */
[----:B------:R-:W-:Y:S05]  /*0010*/  EXIT ;  /* 0x000000000000794d */ /* 0x000fea0003800000 */
.L_x_3:
        /* <DEDUP_REMOVED lines=14> */
.L_x_12:


//--------------------- .text._ZN7cutlass13device_kernelIN5flash19enable_sm80_to_sm89INS1_16FlashAttnFwdSm80INS1_25CollectiveMainloopFwdSm80ILi4ELi1ELb0EN4cute5tupleIJNS5_1CILi128EEENS7_ILi96EEENS7_ILi64EEEEEELi64ENS_6half_tEfNS_4arch4Sm80ELb0ELb1ELb1ELb1ELb0ELb0ELb1ELb0EEENS1_21CollectiveEpilogueFwdINS6_IJS8_SA_S9_EEENS6_IJNS7_ILi1EEESI_SI_EEESC_SE_Li128ELb1ELb1ELb0ELb0EEENS1_19SingleTileSchedulerILb1ELb0ELb1ELi128EEEEEEEEEvNT_6ParamsE --------------------------
	.section	.text._ZN7cutlass13device_kernelIN5flash19enable_sm80_to_sm89INS1_16FlashAttnFwdSm80INS1_25CollectiveMainloopFwdSm80ILi4ELi1ELb0EN4cute5tupleIJNS5_1CILi128EEENS7_ILi96EEENS7_ILi64EEEEEELi64ENS_6half_tEfNS_4arch4Sm80ELb0ELb1ELb1ELb1ELb0ELb0ELb1ELb0EEENS1_21CollectiveEpilogueFwdINS6_IJS8_SA_S9_EEENS6_IJNS7_ILi1EEESI_SI_EEESC_SE_Li128ELb1ELb1ELb0ELb0EEENS1_19SingleTileSchedulerILb1ELb0ELb1ELi128EEEEEEEEEvNT_6ParamsE,"ax",@progbits
	.align	128
.text._ZN7cutlass13device_kernelIN5flash19enable_sm80_to_sm89INS1_16FlashAttnFwdSm80INS1_25CollectiveMainloopFwdSm80ILi4ELi1ELb0EN4cute5tupleIJNS5_1CILi128EEENS7_ILi96EEENS7_ILi64EEEEEELi64ENS_6half_tEfNS_4arch4Sm80ELb0ELb1ELb1ELb1ELb0ELb0ELb1ELb0EEENS1_21CollectiveEpilogueFwdINS6_IJS8_SA_S9_EEENS6_IJNS7_ILi1EEESI_SI_EEESC_SE_Li128ELb1ELb1ELb0ELb0EEENS1_19SingleTileSchedulerILb1ELb0ELb1ELi128EEEEEEEEEvNT_6ParamsE:
        .type           _ZN7cutlass13device_kernelIN5flash19enable_sm80_to_sm89INS1_16FlashAttnFwdSm80INS1_25CollectiveMainloopFwdSm80ILi4ELi1ELb0EN4cute5tupleIJNS5_1CILi128EEENS7_ILi96EEENS7_ILi64EEEEEELi64ENS_6half_tEfNS_4arch4Sm80ELb0ELb1ELb1ELb1ELb0ELb0ELb1ELb0EEENS1_21CollectiveEpilogueFwdINS6_IJS8_SA_S9_EEENS6_IJNS7_ILi1EEESI_SI_EEESC_SE_Li128ELb1ELb1ELb0ELb0EEENS1_19SingleTileSchedulerILb1ELb0ELb1ELi128EEEEEEEEEvNT_6ParamsE,@function
        .size           _ZN7cutlass13device_kernelIN5flash19enable_sm80_to_sm89INS1_16FlashAttnFwdSm80INS1_25CollectiveMainloopFwdSm80ILi4ELi1ELb0EN4cute5tupleIJNS5_1CILi128EEENS7_ILi96EEENS7_ILi64EEEEEELi64ENS_6half_tEfNS_4arch4Sm80ELb0ELb1ELb1ELb1ELb0ELb0ELb1ELb0EEENS1_21CollectiveEpilogueFwdINS6_IJS8_SA_S9_EEENS6_IJNS7_ILi1EEESI_SI_EEESC_SE_Li128ELb1ELb1ELb0ELb0EEENS1_19SingleTileSchedulerILb1ELb0ELb1ELi128EEEEEEEEEvNT_6ParamsE,(.L_x_13 - _ZN7cutlass13device_kernelIN5flash19enable_sm80_to_sm89INS1_16FlashAttnFwdSm80INS1_25CollectiveMainloopFwdSm80ILi4ELi1ELb0EN4cute5tupleIJNS5_1CILi128EEENS7_ILi96EEENS7_ILi64EEEEEELi64ENS_6half_tEfNS_4arch4Sm80ELb0ELb1ELb1ELb1ELb0ELb0ELb1ELb0EEENS1_21CollectiveEpilogueFwdINS6_IJS8_SA_S9_EEENS6_IJNS7_ILi1EEESI_SI_EEESC_SE_Li128ELb1ELb1ELb0ELb0EEENS1_19SingleTileSchedulerILb1ELb0ELb1ELi128EEEEEEEEEvNT_6ParamsE)
        .other          _ZN7cutlass13device_kernelIN5flash19enable_sm80_to_sm89INS1_16FlashAttnFwdSm80INS1_25CollectiveMainloopFwdSm80ILi4ELi1ELb0EN4cute5tupleIJNS5_1CILi128EEENS7_ILi96EEENS7_ILi64EEEEEELi64ENS_6half_tEfNS_4arch4Sm80ELb0ELb1ELb1ELb1ELb0ELb0ELb1ELb0EEENS1_21CollectiveEpilogueFwdINS6_IJS8_SA_S9_EEENS6_IJNS7_ILi1EEESI_SI_EEESC_SE_Li128ELb1ELb1ELb0ELb0EEENS1_19SingleTileSchedulerILb1ELb0ELb1ELi128EEEEEEEEEvNT_6ParamsE,@"STO_CUDA_ENTRY STV_DEFAULT"
_ZN7cutlass13device_kernelIN5flash19enable_sm80_to_sm89INS1_16FlashAttnFwdSm80INS1_25CollectiveMainloopFwdSm80ILi4ELi1ELb0EN4cute5tupleIJNS5_1CILi128EEENS7_ILi96EEENS7_ILi64EEEEEELi64ENS_6half_tEfNS_4arch4Sm80ELb0ELb1ELb1ELb1ELb0ELb0ELb1ELb0EEENS1_21CollectiveEpilogueFwdINS6_IJS8_SA_S9_EEENS6_IJNS7_ILi1EEESI_SI_EEESC_SE_Li128ELb1ELb1ELb0ELb0EEENS1_19SingleTileSchedulerILb1ELb0ELb1ELi128EEEEEEEEEvNT_6ParamsE:
[----:B------:R-:W-:Y:S01]  /*0000*/  LDC R1, c[0x0][0x37c] ;  /* 0x0000df00ff017b82 */ /* 0x000fe20000000800 */
[----:B------:R-:W-:Y:S05]  /*0010*/  EXIT ;  /* 0x000000000000794d */ /* 0x000fea0003800000 */
.L_x_4:
        /* <DEDUP_REMOVED lines=14> */
.L_x_13:


//--------------------- .text._ZN7cutlass13device_kernelIN5flash19enable_sm80_to_sm89INS1_16FlashAttnFwdSm80INS1_25CollectiveMainloopFwdSm80ILi4ELi1ELb0EN4cute5tupleIJNS5_1CILi128EEENS7_ILi96EEENS7_ILi64EEEEEELi64ENS_6half_tEfNS_4arch4Sm80ELb0ELb1ELb1ELb1ELb0ELb1ELb1ELb0EEENS1_21CollectiveEpilogueFwdINS6_IJS8_SA_S9_EEENS6_IJNS7_ILi1EEESI_SI_EEESC_SE_Li128ELb1ELb1ELb0ELb0EEENS1_19SingleTileSchedulerILb1ELb0ELb1ELi128EEEEEEEEEvNT_6ParamsE --------------------------
	.section	.text._ZN7cutlass13device_kernelIN5flash19enable_sm80_to_sm89INS1_16FlashAttnFwdSm80INS1_25CollectiveMainloopFwdSm80ILi4ELi1ELb0EN4cute5tupleIJNS5_1CILi128EEENS7_ILi96EEENS7_ILi64EEEEEELi64ENS_6half_tEfNS_4arch4Sm80ELb0ELb1ELb1ELb1ELb0ELb1ELb1ELb0EEENS1_21CollectiveEpilogueFwdINS6_IJS8_SA_S9_EEENS6_IJNS7_ILi1EEESI_SI_EEESC_SE_Li128ELb1ELb1ELb0ELb0EEENS1_19SingleTileSchedulerILb1ELb0ELb1ELi128EEEEEEEEEvNT_6ParamsE,"ax",@progbits
	.align	128
.text._ZN7cutlass13device_kernelIN5flash19enable_sm80_to_sm89INS1_16FlashAttnFwdSm80INS1_25CollectiveMainloopFwdSm80ILi4ELi1ELb0EN4cute5tupleIJNS5_1CILi128EEENS7_ILi96EEENS7_ILi64EEEEEELi64ENS_6half_tEfNS_4arch4Sm80ELb0ELb1ELb1ELb1ELb0ELb1ELb1ELb0EEENS1_21CollectiveEpilogueFwdINS6_IJS8_SA_S9_EEENS6_IJNS7_ILi1EEESI_SI_EEESC_SE_Li128ELb1ELb1ELb0ELb0EEENS1_19SingleTileSchedulerILb1ELb0ELb1ELi128EEEEEEEEEvNT_6ParamsE:
        .type           _ZN7cutlass13device_kernelIN5flash19enable_sm80_to_sm89INS1_16FlashAttnFwdSm80INS1_25CollectiveMainloopFwdSm80ILi4ELi1ELb0EN4cute5tupleIJNS5_1CILi128EEENS7_ILi96EEENS7_ILi64EEEEEELi64ENS_6half_tEfNS_4arch4Sm80ELb0ELb1ELb1ELb1ELb0ELb1ELb1ELb0EEENS1_21CollectiveEpilogueFwdINS6_IJS8_SA_S9_EEENS6_IJNS7_ILi1EEESI_SI_EEESC_SE_Li128ELb1ELb1ELb0ELb0EEENS1_19SingleTileSchedulerILb1ELb0ELb1ELi128EEEEEEEEEvNT_6ParamsE,@function
        .size           _ZN7cutlass13device_kernelIN5flash19enable_sm80_to_sm89INS1_16FlashAttnFwdSm80INS1_25CollectiveMainloopFwdSm80ILi4ELi1ELb0EN4cute5tupleIJNS5_1CILi128EEENS7_ILi96EEENS7_ILi64EEEEEELi64ENS_6half_tEfNS_4arch4Sm80ELb0ELb1ELb1ELb1ELb0ELb1ELb1ELb0EEENS1_21CollectiveEpilogueFwdINS6_IJS8_SA_S9_EEENS6_IJNS7_ILi1EEESI_SI_EEESC_SE_Li128ELb1ELb1ELb0ELb0EEENS1_19SingleTileSchedulerILb1ELb0ELb1ELi128EEEEEEEEEvNT_6ParamsE,(.L_x_14 - _ZN7cutlass13device_kernelIN5flash19enable_sm80_to_sm89INS1_16FlashAttnFwdSm80INS1_25CollectiveMainloopFwdSm80ILi4ELi1ELb0EN4cute5tupleIJNS5_1CILi128EEENS7_ILi96EEENS7_ILi64EEEEEELi64ENS_6half_tEfNS_4arch4Sm80ELb0ELb1ELb1ELb1ELb0ELb1ELb1ELb0EEENS1_21CollectiveEpilogueFwdINS6_IJS8_SA_S9_EEENS6_IJNS7_ILi1EEESI_SI_EEESC_SE_Li128ELb1ELb1ELb0ELb0EEENS1_19SingleTileSchedulerILb1ELb0ELb1ELi128EEEEEEEEEvNT_6ParamsE)
        .other          _ZN7cutlass13device_kernelIN5flash19enable_sm80_to_sm89INS1_16FlashAttnFwdSm80INS1_25CollectiveMainloopFwdSm80ILi4ELi1ELb0EN4cute5tupleIJNS5_1CILi128EEENS7_ILi96EEENS7_ILi64EEEEEELi64ENS_6half_tEfNS_4arch4Sm80ELb0ELb1ELb1ELb1ELb0ELb1ELb1ELb0EEENS1_21CollectiveEpilogueFwdINS6_IJS8_SA_S9_EEENS6_IJNS7_ILi1EEESI_SI_EEESC_SE_Li128ELb1ELb1ELb0ELb0EEENS1_19SingleTileSchedulerILb1ELb0ELb1ELi128EEEEEEEEEvNT_6ParamsE,@"STO_CUDA_ENTRY STV_DEFAULT"
_ZN7cutlass13device_kernelIN5flash19enable_sm80_to_sm89INS1_16FlashAttnFwdSm80INS1_25CollectiveMainloopFwdSm80ILi4ELi1ELb0EN4cute5tupleIJNS5_1CILi128EEENS7_ILi96EEENS7_ILi64EEEEEELi64ENS_6half_tEfNS_4arch4Sm80ELb0ELb1ELb1ELb1ELb0ELb1ELb1ELb0EEENS1_21CollectiveEpilogueFwdINS6_IJS8_SA_S9_EEENS6_IJNS7_ILi1EEESI_SI_EEESC_SE_Li128ELb1ELb1ELb0ELb0EEENS1_19SingleTileSchedulerILb1ELb0ELb1ELi128EEEEEEEEEvNT_6ParamsE:
[----:B------:R-:W-:Y:S01]  /*0000*/  LDC R1, c[0x0][0x37c] ;  /* 0x0000df00ff017b82 */ /* 0x000fe20000000800 */
[----:B------:R-:W-:Y:S05]  /*0010*/  EXIT ;  /* 0x000000000000794d */ /* 0x000fea0003800000 */
.L_x_5:
        /* <DEDUP_REMOVED lines=14> */
.L_x_14:


//--------------------- .text._ZN7cutlass13device_kernelIN5flash19enable_sm80_to_sm89INS1_16FlashAttnFwdSm80INS1_25CollectiveMainloopFwdSm80ILi4ELi1ELb0EN4cute5tupleIJNS5_1CILi128EEENS7_ILi112EEENS7_ILi64EEEEEELi64ENS_6half_tEfNS_4arch4Sm80ELb1ELb0ELb1ELb0ELb0ELb0ELb1ELb0EEENS1_21CollectiveEpilogueFwdINS6_IJS8_SA_S9_EEENS6_IJNS7_ILi1EEESI_SI_EEESC_SE_Li128ELb0ELb1ELb0ELb0EEENS1_30DynamicPersistentTileSchedulerILi128ELi128ELb0ELb1ELb0EEEEEEEEEvNT_6ParamsE --------------------------
	.section	.text._ZN7cutlass13device_kernelIN5flash19enable_sm80_to_sm89INS1_16FlashAttnFwdSm80INS1_25CollectiveMainloopFwdSm80ILi4ELi1ELb0EN4cute5tupleIJNS5_1CILi128EEENS7_ILi112EEENS7_ILi64EEEEEELi64ENS_6half_tEfNS_4arch4Sm80ELb1ELb0ELb1ELb0ELb0ELb0ELb1ELb0EEENS1_21CollectiveEpilogueFwdINS6_IJS8_SA_S9_EEENS6_IJNS7_ILi1EEESI_SI_EEESC_SE_Li128ELb0ELb1ELb0ELb0EEENS1_30DynamicPersistentTileSchedulerILi128ELi128ELb0ELb1ELb0EEEEEEEEEvNT_6ParamsE,"ax",@progbits
	.align	128
.text._ZN7cutlass13device_kernelIN5flash19enable_sm80_to_sm89INS1_16FlashAttnFwdSm80INS1_25CollectiveMainloopFwdSm80ILi4ELi1ELb0EN4cute5tupleIJNS5_1CILi128EEENS7_ILi112EEENS7_ILi64EEEEEELi64ENS_6half_tEfNS_4arch4Sm80ELb1ELb0ELb1ELb0ELb0ELb0ELb1ELb0EEENS1_21CollectiveEpilogueFwdINS6_IJS8_SA_S9_EEENS6_IJNS7_ILi1EEESI_SI_EEESC_SE_Li128ELb0ELb1ELb0ELb0EEENS1_30DynamicPersistentTileSchedulerILi128ELi128ELb0ELb1ELb0EEEEEEEEEvNT_6ParamsE:
        .type           _ZN7cutlass13device_kernelIN5flash19enable_sm80_to_sm89INS1_16FlashAttnFwdSm80INS1_25CollectiveMainloopFwdSm80ILi4ELi1ELb0EN4cute5tupleIJNS5_1CILi128EEENS7_ILi112EEENS7_ILi64EEEEEELi64ENS_6half_tEfNS_4arch4Sm80ELb1ELb0ELb1ELb0ELb0ELb0ELb1ELb0EEENS1_21CollectiveEpilogueFwdINS6_IJS8_SA_S9_EEENS6_IJNS7_ILi1EEESI_SI_EEESC_SE_Li128ELb0ELb1ELb0ELb0EEENS1_30DynamicPersistentTileSchedulerILi128ELi128ELb0ELb1ELb0EEEEEEEEEvNT_6ParamsE,@function
        .size           _ZN7cutlass13device_kernelIN5flash19enable_sm80_to_sm89INS1_16FlashAttnFwdSm80INS1_25CollectiveMainloopFwdSm80ILi4ELi1ELb0EN4cute5tupleIJNS5_1CILi128EEENS7_ILi112EEENS7_ILi64EEEEEELi64ENS_6half_tEfNS_4arch4Sm80ELb1ELb0ELb1ELb0ELb0ELb0ELb1ELb0EEENS1_21CollectiveEpilogueFwdINS6_IJS8_SA_S9_EEENS6_IJNS7_ILi1EEESI_SI_EEESC_SE_Li128ELb0ELb1ELb0ELb0EEENS1_30DynamicPersistentTileSchedulerILi128ELi128ELb0ELb1ELb0EEEEEEEEEvNT_6ParamsE,(.L_x_15 - _ZN7cutlass13device_kernelIN5flash19enable_sm80_to_sm89INS1_16FlashAttnFwdSm80INS1_25CollectiveMainloopFwdSm80ILi4ELi1ELb0EN4cute5tupleIJNS5_1CILi128EEENS7_ILi112EEENS7_ILi64EEEEEELi64ENS_6half_tEfNS_4arch4Sm80ELb1ELb0ELb1ELb0ELb0ELb0ELb1ELb0EEENS1_21CollectiveEpilogueFwdINS6_IJS8_SA_S9_EEENS6_IJNS7_ILi1EEESI_SI_EEESC_SE_Li128ELb0ELb1ELb0ELb0EEENS1_30DynamicPersistentTileSchedulerILi128ELi128ELb0ELb1ELb0EEEEEEEEEvNT_6ParamsE)
        .other          _ZN7cutlass13device_kernelIN5flash19enable_sm80_to_sm89INS1_16FlashAttnFwdSm80INS1_25CollectiveMainloopFwdSm80ILi4ELi1ELb0EN4cute5tupleIJNS5_1CILi128EEENS7_ILi112EEENS7_ILi64EEEEEELi64ENS_6half_tEfNS_4arch4Sm80ELb1ELb0ELb1ELb0ELb0ELb0ELb1ELb0EEENS1_21CollectiveEpilogueFwdINS6_IJS8_SA_S9_EEENS6_IJNS7_ILi1EEESI_SI_EEESC_SE_Li128ELb0ELb1ELb0ELb0EEENS1_30DynamicPersistentTileSchedulerILi128ELi128ELb0ELb1ELb0EEEEEEEEEvNT_6ParamsE,@"STO_CUDA_ENTRY STV_DEFAULT"
_ZN7cutlass13device_kernelIN5flash19enable_sm80_to_sm89INS1_16FlashAttnFwdSm80INS1_25CollectiveMainloopFwdSm80ILi4ELi1ELb0EN4cute5tupleIJNS5_1CILi128EEENS7_ILi112EEENS7_ILi64EEEEEELi64ENS_6half_tEfNS_4arch4Sm80ELb1ELb0ELb1ELb0ELb0ELb0ELb1ELb0EEENS1_21CollectiveEpilogueFwdINS6_IJS8_SA_S9_EEENS6_IJNS7_ILi1EEESI_SI_EEESC_SE_Li128ELb0ELb1ELb0ELb0EEENS1_30DynamicPersistentTileSchedulerILi128ELi128ELb0ELb1ELb0EEEEEEEEEvNT_6ParamsE:
[----:B------:R-:W-:Y:S01]  /*0000*/  LDC R1, c[0x0][0x37c] ;  /* 0x0000df00ff017b82 */ /* 0x000fe20000000800 */
[----:B------:R-:W-:Y:S05]  /*0010*/  EXIT ;  /* 0x000000000000794d */ /* 0x000fea0003800000 */
.L_x_6:
        /* <DEDUP_REMOVED lines=14> */
.L_x_15:


//--------------------- .text._ZN7cutlass13device_kernelIN5flash19enable_sm80_to_sm89INS1_16FlashAttnFwdSm80INS1_25CollectiveMainloopFwdSm80ILi4ELi1ELb0EN4cute5tupleIJNS5_1CILi128EEENS7_ILi112EEENS7_ILi64EEEEEELi64ENS_6half_tEfNS_4arch4Sm80ELb1ELb0ELb1ELb1ELb0ELb0ELb1ELb0EEENS1_21CollectiveEpilogueFwdINS6_IJS8_SA_S9_EEENS6_IJNS7_ILi1EEESI_SI_EEESC_SE_Li128ELb1ELb1ELb0ELb0EEENS1_19SingleTileSchedulerILb1ELb0ELb1ELi128EEEEEEEEEvNT_6ParamsE --------------------------
	.section	.text._ZN7cutlass13device_kernelIN5flash19enable_sm80_to_sm89INS1_16FlashAttnFwdSm80INS1_25CollectiveMainloopFwdSm80ILi4ELi1ELb0EN4cute5tupleIJNS5_1CILi128EEENS7_ILi112EEENS7_ILi64EEEEEELi64ENS_6half_tEfNS_4arch4Sm80ELb1ELb0ELb1ELb1ELb0ELb0ELb1ELb0EEENS1_21CollectiveEpilogueFwdINS6_IJS8_SA_S9_EEENS6_IJNS7_ILi1EEESI_SI_EEESC_SE_Li128ELb1ELb1ELb0ELb0EEENS1_19SingleTileSchedulerILb1ELb0ELb1ELi128EEEEEEEEEvNT_6ParamsE,"ax",@progbits
	.align	128
.text._ZN7cutlass13device_kernelIN5flash19enable_sm80_to_sm89INS1_16FlashAttnFwdSm80INS1_25CollectiveMainloopFwdSm80ILi4ELi1ELb0EN4cute5tupleIJNS5_1CILi128EEENS7_ILi112EEENS7_ILi64EEEEEELi64ENS_6half_tEfNS_4arch4Sm80ELb1ELb0ELb1ELb1ELb0ELb0ELb1ELb0EEENS1_21CollectiveEpilogueFwdINS6_IJS8_SA_S9_EEENS6_IJNS7_ILi1EEESI_SI_EEESC_SE_Li128ELb1ELb1ELb0ELb0EEENS1_19SingleTileSchedulerILb1ELb0ELb1ELi128EEEEEEEEEvNT_6ParamsE:
        .type           _ZN7cutlass13device_kernelIN5flash19enable_sm80_to_sm89INS1_16FlashAttnFwdSm80INS1_25CollectiveMainloopFwdSm80ILi4ELi1ELb0EN4cute5tupleIJNS5_1CILi128EEENS7_ILi112EEENS7_ILi64EEEEEELi64ENS_6half_tEfNS_4arch4Sm80ELb1ELb0ELb1ELb1ELb0ELb0ELb1ELb0EEENS1_21CollectiveEpilogueFwdINS6_IJS8_SA_S9_EEENS6_IJNS7_ILi1EEESI_SI_EEESC_SE_Li128ELb1ELb1ELb0ELb0EEENS1_19SingleTileSchedulerILb1ELb0ELb1ELi128EEEEEEEEEvNT_6ParamsE,@function
        .size           _ZN7cutlass13device_kernelIN5flash19enable_sm80_to_sm89INS1_16FlashAttnFwdSm80INS1_25CollectiveMainloopFwdSm80ILi4ELi1ELb0EN4cute5tupleIJNS5_1CILi128EEENS7_ILi112EEENS7_ILi64EEEEEELi64ENS_6half_tEfNS_4arch4Sm80ELb1ELb0ELb1ELb1ELb0ELb0ELb1ELb0EEENS1_21CollectiveEpilogueFwdINS6_IJS8_SA_S9_EEENS6_IJNS7_ILi1EEESI_SI_EEESC_SE_Li128ELb1ELb1ELb0ELb0EEENS1_19SingleTileSchedulerILb1ELb0ELb1ELi128EEEEEEEEEvNT_6ParamsE,(.L_x_16 - _ZN7cutlass13device_kernelIN5flash19enable_sm80_to_sm89INS1_16FlashAttnFwdSm80INS1_25CollectiveMainloopFwdSm80ILi4ELi1ELb0EN4cute5tupleIJNS5_1CILi128EEENS7_ILi112EEENS7_ILi64EEEEEELi64ENS_6half_tEfNS_4arch4Sm80ELb1ELb0ELb1ELb1ELb0ELb0ELb1ELb0EEENS1_21CollectiveEpilogueFwdINS6_IJS8_SA_S9_EEENS6_IJNS7_ILi1EEESI_SI_EEESC_SE_Li128ELb1ELb1ELb0ELb0EEENS1_19SingleTileSchedulerILb1ELb0ELb1ELi128EEEEEEEEEvNT_6ParamsE)
        .other          _ZN7cutlass13device_kernelIN5flash19enable_sm80_to_sm89INS1_16FlashAttnFwdSm80INS1_25CollectiveMainloopFwdSm80ILi4ELi1ELb0EN4cute5tupleIJNS5_1CILi128EEENS7_ILi112EEENS7_ILi64EEEEEELi64ENS_6half_tEfNS_4arch4Sm80ELb1ELb0ELb1ELb1ELb0ELb0ELb1ELb0EEENS1_21CollectiveEpilogueFwdINS6_IJS8_SA_S9_EEENS6_IJNS7_ILi1EEESI_SI_EEESC_SE_Li128ELb1ELb1ELb0ELb0EEENS1_19SingleTileSchedulerILb1ELb0ELb1ELi128EEEEEEEEEvNT_6ParamsE,@"STO_CUDA_ENTRY STV_DEFAULT"
_ZN7cutlass13device_kernelIN5flash19enable_sm80_to_sm89INS1_16FlashAttnFwdSm80INS1_25CollectiveMainloopFwdSm80ILi4ELi1ELb0EN4cute5tupleIJNS5_1CILi128EEENS7_ILi112EEENS7_ILi64EEEEEELi64ENS_6half_tEfNS_4arch4Sm80ELb1ELb0ELb1ELb1ELb0ELb0ELb1ELb0EEENS1_21CollectiveEpilogueFwdINS6_IJS8_SA_S9_EEENS6_IJNS7_ILi1EEESI_SI_EEESC_SE_Li128ELb1ELb1ELb0ELb0EEENS1_19SingleTileSchedulerILb1ELb0ELb1ELi128EEEEEEEEEvNT_6ParamsE:
[----:B------:R-:W-:Y:S01]  /*0000*/  LDC R1, c[0x0][0x37c] ;  /* 0x0000df00ff017b82 */ /* 0x000fe20000000800 */
[----:B------:R-:W-:Y:S05]  /*0010*/  EXIT ;  /* 0x000000000000794d */ /* 0x000fea0003800000 */
.L_x_7:
        /* <DEDUP_REMOVED lines=14> */
.L_x_16:


//--------------------- .text._ZN7cutlass13device_kernelIN5flash19enable_sm80_to_sm89INS1_16FlashAttnFwdSm80INS1_25CollectiveMainloopFwdSm80ILi4ELi1ELb0EN4cute5tupleIJNS5_1CILi128EEENS7_ILi112EEENS7_ILi64EEEEEELi64ENS_6half_tEfNS_4arch4Sm80ELb1ELb0ELb1ELb1ELb0ELb1ELb1ELb0EEENS1_21CollectiveEpilogueFwdINS6_IJS8_SA_S9_EEENS6_IJNS7_ILi1EEESI_SI_EEESC_SE_Li128ELb1ELb1ELb0ELb0EEENS1_19SingleTileSchedulerILb1ELb0ELb1ELi128EEEEEEEEEvNT_6ParamsE --------------------------
	.section	.text._ZN7cutlass13device_kernelIN5flash19enable_sm80_to_sm89INS1_16FlashAttnFwdSm80INS1_25CollectiveMainloopFwdSm80ILi4ELi1ELb0EN4cute5tupleIJNS5_1CILi128EEENS7_ILi112EEENS7_ILi64EEEEEELi64ENS_6half_tEfNS_4arch4Sm80ELb1ELb0ELb1ELb1ELb0ELb1ELb1ELb0EEENS1_21CollectiveEpilogueFwdINS6_IJS8_SA_S9_EEENS6_IJNS7_ILi1EEESI_SI_EEESC_SE_Li128ELb1ELb1ELb0ELb0EEENS1_19SingleTileSchedulerILb1ELb0ELb1ELi128EEEEEEEEEvNT_6ParamsE,"ax",@progbits
	.align	128
.text._ZN7cutlass13device_kernelIN5flash19enable_sm80_to_sm89INS1_16FlashAttnFwdSm80INS1_25CollectiveMainloopFwdSm80ILi4ELi1ELb0EN4cute5tupleIJNS5_1CILi128EEENS7_ILi112EEENS7_ILi64EEEEEELi64ENS_6half_tEfNS_4arch4Sm80ELb1ELb0ELb1ELb1ELb0ELb1ELb1ELb0EEENS1_21CollectiveEpilogueFwdINS6_IJS8_SA_S9_EEENS6_IJNS7_ILi1EEESI_SI_EEESC_SE_Li128ELb1ELb1ELb0ELb0EEENS1_19SingleTileSchedulerILb1ELb0ELb1ELi128EEEEEEEEEvNT_6ParamsE:
        .type           _ZN7cutlass13device_kernelIN5flash19enable_sm80_to_sm89INS1_16FlashAttnFwdSm80INS1_25CollectiveMainloopFwdSm80ILi4ELi1ELb0EN4cute5tupleIJNS5_1CILi128EEENS7_ILi112EEENS7_ILi64EEEEEELi64ENS_6half_tEfNS_4arch4Sm80ELb1ELb0ELb1ELb1ELb0ELb1ELb1ELb0EEENS1_21CollectiveEpilogueFwdINS6_IJS8_SA_S9_EEENS6_IJNS7_ILi1EEESI_SI_EEESC_SE_Li128ELb1ELb1ELb0ELb0EEENS1_19SingleTileSchedulerILb1ELb0ELb1ELi128EEEEEEEEEvNT_6ParamsE,@function
        .size           _ZN7cutlass13device_kernelIN5flash19enable_sm80_to_sm89INS1_16FlashAttnFwdSm80INS1_25CollectiveMainloopFwdSm80ILi4ELi1ELb0EN4cute5tupleIJNS5_1CILi128EEENS7_ILi112EEENS7_ILi64EEEEEELi64ENS_6half_tEfNS_4arch4Sm80ELb1ELb0ELb1ELb1ELb0ELb1ELb1ELb0EEENS1_21CollectiveEpilogueFwdINS6_IJS8_SA_S9_EEENS6_IJNS7_ILi1EEESI_SI_EEESC_SE_Li128ELb1ELb1ELb0ELb0EEENS1_19SingleTileSchedulerILb1ELb0ELb1ELi128EEEEEEEEEvNT_6ParamsE,(.L_x_17 - _ZN7cutlass13device_kernelIN5flash19enable_sm80_to_sm89INS1_16FlashAttnFwdSm80INS1_25CollectiveMainloopFwdSm80ILi4ELi1ELb0EN4cute5tupleIJNS5_1CILi128EEENS7_ILi112EEENS7_ILi64EEEEEELi64ENS_6half_tEfNS_4arch4Sm80ELb1ELb0ELb1ELb1ELb0ELb1ELb1ELb0EEENS1_21CollectiveEpilogueFwdINS6_IJS8_SA_S9_EEENS6_IJNS7_ILi1EEESI_SI_EEESC_SE_Li128ELb1ELb1ELb0ELb0EEENS1_19SingleTileSchedulerILb1ELb0ELb1ELi128EEEEEEEEEvNT_6ParamsE)
        .other          _ZN7cutlass13device_kernelIN5flash19enable_sm80_to_sm89INS1_16FlashAttnFwdSm80INS1_25CollectiveMainloopFwdSm80ILi4ELi1ELb0EN4cute5tupleIJNS5_1CILi128EEENS7_ILi112EEENS7_ILi64EEEEEELi64ENS_6half_tEfNS_4arch4Sm80ELb1ELb0ELb1ELb1ELb0ELb1ELb1ELb0EEENS1_21CollectiveEpilogueFwdINS6_IJS8_SA_S9_EEENS6_IJNS7_ILi1EEESI_SI_EEESC_SE_Li128ELb1ELb1ELb0ELb0EEENS1_19SingleTileSchedulerILb1ELb0ELb1ELi128EEEEEEEEEvNT_6ParamsE,@"STO_CUDA_ENTRY STV_DEFAULT"
_ZN7cutlass13device_kernelIN5flash19enable_sm80_to_sm89INS1_16FlashAttnFwdSm80INS1_25CollectiveMainloopFwdSm80ILi4ELi1ELb0EN4cute5tupleIJNS5_1CILi128EEENS7_ILi112EEENS7_ILi64EEEEEELi64ENS_6half_tEfNS_4arch4Sm80ELb1ELb0ELb1ELb1ELb0ELb1ELb1ELb0EEENS1_21CollectiveEpilogueFwdINS6_IJS8_SA_S9_EEENS6_IJNS7_ILi1EEESI_SI_EEESC_SE_Li128ELb1ELb1ELb0ELb0EEENS1_19SingleTileSchedulerILb1ELb0ELb1ELi128EEEEEEEEEvNT_6ParamsE:
[----:B------:R-:W-:Y:S01]  /*0000*/  LDC R1, c[0x0][0x37c] ;  /* 0x0000df00ff017b82 */ /* 0x000fe20000000800 */
[----:B------:R-:W-:Y:S05]  /*0010*/  EXIT ;  /* 0x000000000000794d */ /* 0x000fea0003800000 */
.L_x_8:
        /* <DEDUP_REMOVED lines=14> */
.L_x_17:


//--------------------- .nv.shared.reserved.0     --------------------------
	.section	.nv.shared.reserved.0,"aw",@nobits
	.weak		__nv_reservedSMEM_offset_0_alias
	.size		__nv_reservedSMEM_offset_0_alias, 0, 64
	.other		__nv_reservedSMEM_offset_0_alias,@"STO_CUDA_RESERVED_SHARED STV_DEFAULT"
__nv_reservedSMEM_offset_0_alias:
	.zero		0
	.zero		64


//--------------------- .nv.global                --------------------------
	.section	.nv.global,"aw",@nobits
.nv.global:
	.type		_ZN73_INTERNAL_df11ec02_37_flash_fwd_hdim64_fp16_softcap_sm80_cu_60c5005d_36624cute1_E,@object
	.size		_ZN73_INTERNAL_df11ec02_37_flash_fwd_hdim64_fp16_softcap_sm80_cu_60c5005d_36624cute1_E,(_ZN73_INTERNAL_df11ec02_37_flash_fwd_hdim64_fp16_softcap_sm80_cu_60c5005d_36624cuda3std3__45__cpo6cbeginE - _ZN73_INTERNAL_df11ec02_37_flash_fwd_hdim64_fp16_softcap_sm80_cu_60c5005d_36624cute1_E)
_ZN73_INTERNAL_df11ec02_37_flash_fwd_hdim64_fp16_softcap_sm80_cu_60c5005d_36624cute1_E:
	.zero		1
	.type		_ZN73_INTERNAL_df11ec02_37_flash_fwd_hdim64_fp16_softcap_sm80_cu_60c5005d_36624cuda3std3__45__cpo6cbeginE,@object
	.size		_ZN73_INTERNAL_df11ec02_37_flash_fwd_hdim64_fp16_softcap_sm80_cu_60c5005d_36624cuda3std3__45__cpo6cbeginE,(_ZN73_INTERNAL_df11ec02_37_flash_fwd_hdim64_fp16_softcap_sm80_cu_60c5005d_36624cuda3std3__48in_placeE - _ZN73_INTERNAL_df11ec02_37_flash_fwd_hdim64_fp16_softcap_sm80_cu_60c5005d_36624cuda3std3__45__cpo6cbeginE)
_ZN73_INTERNAL_df11ec02_37_flash_fwd_hdim64_fp16_softcap_sm80_cu_60c5005d_36624cuda3std3__45__cpo6cbeginE:
	.zero		1
	.type		_ZN73_INTERNAL_df11ec02_37_flash_fwd_hdim64_fp16_softcap_sm80_cu_60c5005d_36624cuda3std3__48in_placeE,@object
	.size		_ZN73_INTERNAL_df11ec02_37_flash_fwd_hdim64_fp16_softcap_sm80_cu_60c5005d_36624cuda3std3__48in_placeE,(_ZN73_INTERNAL_df11ec02_37_flash_fwd_hdim64_fp16_softcap_sm80_cu_60c5005d_36624cuda3std6ranges3__45__cpo9iter_moveE - _ZN73_INTERNAL_df11ec02_37_flash_fwd_hdim64_fp16_softcap_sm80_cu_60c5005d_36624cuda3std3__48in_placeE)
_ZN73_INTERNAL_df11ec02_37_flash_fwd_hdim64_fp16_softcap_sm80_cu_60c5005d_36624cuda3std3__48in_placeE:
	.zero		1
	.type		_ZN73_INTERNAL_df11ec02_37_flash_fwd_hdim64_fp16_softcap_sm80_cu_60c5005d_36624cuda3std6ranges3__45__cpo9iter_moveE,@object
	.size		_ZN73_INTERNAL_df11ec02_37_flash_fwd_hdim64_fp16_softcap_sm80_cu_60c5005d_36624cuda3std6ranges3__45__cpo9iter_moveE,(_ZN73_INTERNAL_df11ec02_37_flash_fwd_hdim64_fp16_softcap_sm80_cu_60c5005d_36624cuda3std3__45__cpo5beginE - _ZN73_INTERNAL_df11ec02_37_flash_fwd_hdim64_fp16_softcap_sm80_cu_60c5005d_36624cuda3std6ranges3__45__cpo9iter_moveE)
_ZN73_INTERNAL_df11ec02_37_flash_fwd_hdim64_fp16_softcap_sm80_cu_60c5005d_36624cuda3std6ranges3__45__cpo9iter_moveE:
	.zero		1
	.type		_ZN73_INTERNAL_df11ec02_37_flash_fwd_hdim64_fp16_softcap_sm80_cu_60c5005d_36624cuda3std3__45__cpo5beginE,@object
	.size		_ZN73_INTERNAL_df11ec02_37_flash_fwd_hdim64_fp16_softcap_sm80_cu_60c5005d_36624cuda3std3__45__cpo5beginE,(_ZN73_INTERNAL_df11ec02_37_flash_fwd_hdim64_fp16_softcap_sm80_cu_60c5005d_36624cuda3std3__475_GLOBAL__N__df11ec02_37_flash_fwd_hdim64_fp16_softcap_sm80_cu_60c5005d_36626ignoreE - _ZN73_INTERNAL_df11ec02_37_flash_fwd_hdim64_fp16_softcap_sm80_cu_60c5005d_36624cuda3std3__45__cpo5beginE)
_ZN73_INTERNAL_df11ec02_37_flash_fwd_hdim64_fp16_softcap_sm80_cu_60c5005d_36624cuda3std3__45__cpo5beginE:
	.zero		1
	.type		_ZN73_INTERNAL_df11ec02_37_flash_fwd_hdim64_fp16_softcap_sm80_cu_60c5005d_36624cuda3std3__475_GLOBAL__N__df11ec02_37_flash_fwd_hdim64_fp16_softcap_sm80_cu_60c5005d_36626ignoreE,@object
	.size		_ZN73_INTERNAL_df11ec02_37_flash_fwd_hdim64_fp16_softcap_sm80_cu_60c5005d_36624cuda3std3__475_GLOBAL__N__df11ec02_37_flash_fwd_hdim64_fp16_softcap_sm80_cu_60c5005d_36626ignoreE,(_ZN73_INTERNAL_df11ec02_37_flash_fwd_hdim64_fp16_softcap_sm80_cu_60c5005d_36624cute7productE - _ZN73_INTERNAL_df11ec02_37_flash_fwd_hdim64_fp16_softcap_sm80_cu_60c5005d_36624cuda3std3__475_GLOBAL__N__df11ec02_37_flash_fwd_hdim64_fp16_softcap_sm80_cu_60c5005d_36626ignoreE)
_ZN73_INTERNAL_df11ec02_37_flash_fwd_hdim64_fp16_softcap_sm80_cu_60c5005d_36624cuda3std3__475_GLOBAL__N__df11ec02_37_flash_fwd_hdim64_fp16_softcap_sm80_cu_60c5005d_36626ignoreE:
	.zero		1
	.type		_ZN73_INTERNAL_df11ec02_37_flash_fwd_hdim64_fp16_softcap_sm80_cu_60c5005d_36624cute7productE,@object
	.size		_ZN73_INTERNAL_df11ec02_37_flash_fwd_hdim64_fp16_softcap_sm80_cu_60c5005d_36624cute7productE,(_ZN73_INTERNAL_df11ec02_37_flash_fwd_hdim64_fp16_softcap_sm80_cu_60c5005d_36624cuda3std3__45__cpo3endE - _ZN73_INTERNAL_df11ec02_37_flash_fwd_hdim64_fp16_softcap_sm80_cu_60c5005d_36624cute7productE)
_ZN73_INTERNAL_df11ec02_37_flash_fwd_hdim64_fp16_softcap_sm80_cu_60c5005d_36624cute7productE:
	.zero		1
	.type		_ZN73_INTERNAL_df11ec02_37_flash_fwd_hdim64_fp16_softcap_sm80_cu_60c5005d_36624cuda3std3__45__cpo3endE,@object
	.size		_ZN73_INTERNAL_df11ec02_37_flash_fwd_hdim64_fp16_softcap_sm80_cu_60c5005d_36624cuda3std3__45__cpo3endE,(_ZN73_INTERNAL_df11ec02_37_flash_fwd_hdim64_fp16_softcap_sm80_cu_60c5005d_36624cuda3std3__419piecewise_constructE - _ZN73_INTERNAL_df11ec02_37_flash_fwd_hdim64_fp16_softcap_sm80_cu_60c5005d_36624cuda3std3__45__cpo3endE)
_ZN73_INTERNAL_df11ec02_37_flash_fwd_hdim64_fp16_softcap_sm80_cu_60c5005d_36624cuda3std3__45__cpo3endE:
	.zero		1
	.type		_ZN73_INTERNAL_df11ec02_37_flash_fwd_hdim64_fp16_softcap_sm80_cu_60c5005d_36624cuda3std3__419piecewise_constructE,@object
	.size		_ZN73_INTERNAL_df11ec02_37_flash_fwd_hdim64_fp16_softcap_sm80_cu_60c5005d_36624cuda3std3__419piecewise_constructE,(_ZN73_INTERNAL_df11ec02_37_flash_fwd_hdim64_fp16_softcap_sm80_cu_60c5005d_36624cuda3std3__45__cpo4cendE - _ZN73_INTERNAL_df11ec02_37_flash_fwd_hdim64_fp16_softcap_sm80_cu_60c5005d_36624cuda3std3__419piecewise_constructE)
_ZN73_INTERNAL_df11ec02_37_flash_fwd_hdim64_fp16_softcap_sm80_cu_60c5005d_36624cuda3std3__419piecewise_constructE:
	.zero		1
	.type		_ZN73_INTERNAL_df11ec02_37_flash_fwd_hdim64_fp16_softcap_sm80_cu_60c5005d_36624cuda3std3__45__cpo4cendE,@object
	.size		_ZN73_INTERNAL_df11ec02_37_flash_fwd_hdim64_fp16_softcap_sm80_cu_60c5005d_36624cuda3std3__45__cpo4cendE,(_ZN73_INTERNAL_df11ec02_37_flash_fwd_hdim64_fp16_softcap_sm80_cu_60c5005d_36624cuda3std6ranges3__45__cpo4swapE - _ZN73_INTERNAL_df11ec02_37_flash_fwd_hdim64_fp16_softcap_sm80_cu_60c5005d_36624cuda3std3__45__cpo4cendE)
_ZN73_INTERNAL_df11ec02_37_flash_fwd_hdim64_fp16_softcap_sm80_cu_60c5005d_36624cuda3std3__45__cpo4cendE:
	.zero		1
	.type		_ZN73_INTERNAL_df11ec02_37_flash_fwd_hdim64_fp16_softcap_sm80_cu_60c5005d_36624cuda3std6ranges3__45__cpo4swapE,@object
	.size		_ZN73_INTERNAL_df11ec02_37_flash_fwd_hdim64_fp16_softcap_sm80_cu_60c5005d_36624cuda3std6ranges3__45__cpo4swapE,(.L_7 - _ZN73_INTERNAL_df11ec02_37_flash_fwd_hdim64_fp16_softcap_sm80_cu_60c5005d_36624cuda3std6ranges3__45__cpo4swapE)
_ZN73_INTERNAL_df11ec02_37_flash_fwd_hdim64_fp16_softcap_sm80_cu_60c5005d_36624cuda3std6ranges3__45__cpo4swapE:
	.zero		1
.L_7:


//--------------------- .nv.constant0._ZN7cutlass13device_kernelIN5flash19enable_sm80_to_sm89INS1_16FlashAttnFwdSm80INS1_25CollectiveMainloopFwdSm80ILi4ELi1ELb0EN4cute5tupleIJNS5_1CILi128EEENS7_ILi112EEENS7_ILi64EEEEEELi64ENS_6half_tEfNS_4arch4Sm80ELb0ELb0ELb1ELb0ELb0ELb0ELb1ELb0EEENS1_21CollectiveEpilogueFwdINS6_IJS8_SA_S9_EEENS6_IJNS7_ILi1EEESI_SI_EEESC_SE_Li128ELb0ELb1ELb0ELb0EEENS1_19SingleTileSchedulerILb0ELb0ELb1ELi128EEEEEEEEEvNT_6ParamsE --------------------------
	.section	.nv.constant0._ZN7cutlass13device_kernelIN5flash19enable_sm80_to_sm89INS1_16FlashAttnFwdSm80INS1_25CollectiveMainloopFwdSm80ILi4ELi1ELb0EN4cute5tupleIJNS5_1CILi128EEENS7_ILi112EEENS7_ILi64EEEEEELi64ENS_6half_tEfNS_4arch4Sm80ELb0ELb0ELb1ELb0ELb0ELb0ELb1ELb0EEENS1_21CollectiveEpilogueFwdINS6_IJS8_SA_S9_EEENS6_IJNS7_ILi1EEESI_SI_EEESC_SE_Li128ELb0ELb1ELb0ELb0EEENS1_19SingleTileSchedulerILb0ELb0ELb1ELi128EEEEEEEEEvNT_6ParamsE,"a",@progbits
	.sectionflags	@""
	.align	4
.nv.constant0._ZN7cutlass13device_kernelIN5flash19enable_sm80_to_sm89INS1_16FlashAttnFwdSm80INS1_25CollectiveMainloopFwdSm80ILi4ELi1ELb0EN4cute5tupleIJNS5_1CILi128EEENS7_ILi112EEENS7_ILi64EEEEEELi64ENS_6half_tEfNS_4arch4Sm80ELb0ELb0ELb1ELb0ELb0ELb0ELb1ELb0EEENS1_21CollectiveEpilogueFwdINS6_IJS8_SA_S9_EEENS6_IJNS7_ILi1EEESI_SI_EEESC_SE_Li128ELb0ELb1ELb0ELb0EEENS1_19SingleTileSchedulerILb0ELb0ELb1ELi128EEEEEEEEEvNT_6ParamsE:
	.zero		1944


//--------------------- .nv.constant0._ZN7cutlass13device_kernelIN5flash19enable_sm80_to_sm89INS1_16FlashAttnFwdSm80INS1_25CollectiveMainloopFwdSm80ILi4ELi1ELb0EN4cute5tupleIJNS5_1CILi128EEENS7_ILi112EEENS7_ILi64EEEEEELi64ENS_6half_tEfNS_4arch4Sm80ELb0ELb0ELb1ELb1ELb0ELb0ELb1ELb0EEENS1_21CollectiveEpilogueFwdINS6_IJS8_SA_S9_EEENS6_IJNS7_ILi1EEESI_SI_EEESC_SE_Li128ELb1ELb1ELb0ELb0EEENS1_19SingleTileSchedulerILb1ELb0ELb1ELi128EEEEEEEEEvNT_6ParamsE --------------------------
	.section	.nv.constant0._ZN7cutlass13device_kernelIN5flash19enable_sm80_to_sm89INS1_16FlashAttnFwdSm80INS1_25CollectiveMainloopFwdSm80ILi4ELi1ELb0EN4cute5tupleIJNS5_1CILi128EEENS7_ILi112EEENS7_ILi64EEEEEELi64ENS_6half_tEfNS_4arch4Sm80ELb0ELb0ELb1ELb1ELb0ELb0ELb1ELb0EEENS1_21CollectiveEpilogueFwdINS6_IJS8_SA_S9_EEENS6_IJNS7_ILi1EEESI_SI_EEESC_SE_Li128ELb1ELb1ELb0ELb0EEENS1_19SingleTileSchedulerILb1ELb0ELb1ELi128EEEEEEEEEvNT_6ParamsE,"a",@progbits
	.sectionflags	@""
	.align	4
.nv.constant0._ZN7cutlass13device_kernelIN5flash19enable_sm80_to_sm89INS1_16FlashAttnFwdSm80INS1_25CollectiveMainloopFwdSm80ILi4ELi1ELb0EN4cute5tupleIJNS5_1CILi128EEENS7_ILi112EEENS7_ILi64EEEEEELi64ENS_6half_tEfNS_4arch4Sm80ELb0ELb0ELb1ELb1ELb0ELb0ELb1ELb0EEENS1_21CollectiveEpilogueFwdINS6_IJS8_SA_S9_EEENS6_IJNS7_ILi1EEESI_SI_EEESC_SE_Li128ELb1ELb1ELb0ELb0EEENS1_19SingleTileSchedulerILb1ELb0ELb1ELi128EEEEEEEEEvNT_6ParamsE:
	.zero		1944


//--------------------- .nv.constant0._ZN7cutlass13device_kernelIN5flash19enable_sm80_to_sm89INS1_16FlashAttnFwdSm80INS1_25CollectiveMainloopFwdSm80ILi4ELi1ELb0EN4cute5tupleIJNS5_1CILi128EEENS7_ILi112EEENS7_ILi64EEEEEELi64ENS_6half_tEfNS_4arch4Sm80ELb0ELb0ELb1ELb1ELb0ELb1ELb1ELb0EEENS1_21CollectiveEpilogueFwdINS6_IJS8_SA_S9_EEENS6_IJNS7_ILi1EEESI_SI_EEESC_SE_Li128ELb1ELb1ELb0ELb0EEENS1_19SingleTileSchedulerILb1ELb0ELb1ELi128EEEEEEEEEvNT_6ParamsE --------------------------
	.section	.nv.constant0._ZN7cutlass13device_kernelIN5flash19enable_sm80_to_sm89INS1_16FlashAttnFwdSm80INS1_25CollectiveMainloopFwdSm80ILi4ELi1ELb0EN4cute5tupleIJNS5_1CILi128EEENS7_ILi112EEENS7_ILi64EEEEEELi64ENS_6half_tEfNS_4arch4Sm80ELb0ELb0ELb1ELb1ELb0ELb1ELb1ELb0EEENS1_21CollectiveEpilogueFwdINS6_IJS8_SA_S9_EEENS6_IJNS7_ILi1EEESI_SI_EEESC_SE_Li128ELb1ELb1ELb0ELb0EEENS1_19SingleTileSchedulerILb1ELb0ELb1ELi128EEEEEEEEEvNT_6ParamsE,"a",@progbits
	.sectionflags	@""
	.align	4
.nv.constant0._ZN7cutlass13device_kernelIN5flash19enable_sm80_to_sm89INS1_16FlashAttnFwdSm80INS1_25CollectiveMainloopFwdSm80ILi4ELi1ELb0EN4cute5tupleIJNS5_1CILi128EEENS7_ILi112EEENS7_ILi64EEEEEELi64ENS_6half_tEfNS_4arch4Sm80ELb0ELb0ELb1ELb1ELb0ELb1ELb1ELb0EEENS1_21CollectiveEpilogueFwdINS6_IJS8_SA_S9_EEENS6_IJNS7_ILi1EEESI_SI_EEESC_SE_Li128ELb1ELb1ELb0ELb0EEENS1_19SingleTileSchedulerILb1ELb0ELb1ELi128EEEEEEEEEvNT_6ParamsE:
	.zero		1944


//--------------------- .nv.constant0._ZN7cutlass13device_kernelIN5flash19enable_sm80_to_sm89INS1_16FlashAttnFwdSm80INS1_25CollectiveMainloopFwdSm80ILi4ELi1ELb0EN4cute5tupleIJNS5_1CILi128EEENS7_ILi96EEENS7_ILi64EEEEEELi64ENS_6half_tEfNS_4arch4Sm80ELb0ELb1ELb1ELb0ELb0ELb0ELb1ELb0EEENS1_21CollectiveEpilogueFwdINS6_IJS8_SA_S9_EEENS6_IJNS7_ILi1EEESI_SI_EEESC_SE_Li128ELb0ELb1ELb0ELb0EEENS1_19SingleTileSchedulerILb0ELb0ELb1ELi128EEEEEEEEEvNT_6ParamsE --------------------------
	.section	.nv.constant0._ZN7cutlass13device_kernelIN5flash19enable_sm80_to_sm89INS1_16FlashAttnFwdSm80INS1_25CollectiveMainloopFwdSm80ILi4ELi1ELb0EN4cute5tupleIJNS5_1CILi128EEENS7_ILi96EEENS7_ILi64EEEEEELi64ENS_6half_tEfNS_4arch4Sm80ELb0ELb1ELb1ELb0ELb0ELb0ELb1ELb0EEENS1_21CollectiveEpilogueFwdINS6_IJS8_SA_S9_EEENS6_IJNS7_ILi1EEESI_SI_EEESC_SE_Li128ELb0ELb1ELb0ELb0EEENS1_19SingleTileSchedulerILb0ELb0ELb1ELi128EEEEEEEEEvNT_6ParamsE,"a",@progbits
	.sectionflags	@""
	.align	4
.nv.constant0._ZN7cutlass13device_kernelIN5flash19enable_sm80_to_sm89INS1_16FlashAttnFwdSm80INS1_25CollectiveMainloopFwdSm80ILi4ELi1ELb0EN4cute5tupleIJNS5_1CILi128EEENS7_ILi96EEENS7_ILi64EEEEEELi64ENS_6half_tEfNS_4arch4Sm80ELb0ELb1ELb1ELb0ELb0ELb0ELb1ELb0EEENS1_21CollectiveEpilogueFwdINS6_IJS8_SA_S9_EEENS6_IJNS7_ILi1EEESI_SI_EEESC_SE_Li128ELb0ELb1ELb0ELb0EEENS1_19SingleTileSchedulerILb0ELb0ELb1ELi128EEEEEEEEEvNT_6ParamsE:
	.zero		1944


//--------------------- .nv.constant0._ZN7cutlass13device_kernelIN5flash19enable_sm80_to_sm89INS1_16FlashAttnFwdSm80INS1_25CollectiveMainloopFwdSm80ILi4ELi1ELb0EN4cute5tupleIJNS5_1CILi128EEENS7_ILi96EEENS7_ILi64EEEEEELi64ENS_6half_tEfNS_4arch4Sm80ELb0ELb1ELb1ELb1ELb0ELb0ELb1ELb0EEENS1_21CollectiveEpilogueFwdINS6_IJS8_SA_S9_EEENS6_IJNS7_ILi1EEESI_SI_EEESC_SE_Li128ELb1ELb1ELb0ELb0EEENS1_19SingleTileSchedulerILb1ELb0ELb1ELi128EEEEEEEEEvNT_6ParamsE --------------------------
	.section	.nv.constant0._ZN7cutlass13device_kernelIN5flash19enable_sm80_to_sm89INS1_16FlashAttnFwdSm80INS1_25CollectiveMainloopFwdSm80ILi4ELi1ELb0EN4cute5tupleIJNS5_1CILi128EEENS7_ILi96EEENS7_ILi64EEEEEELi64ENS_6half_tEfNS_4arch4Sm80ELb0ELb1ELb1ELb1ELb0ELb0ELb1ELb0EEENS1_21CollectiveEpilogueFwdINS6_IJS8_SA_S9_EEENS6_IJNS7_ILi1EEESI_SI_EEESC_SE_Li128ELb1ELb1ELb0ELb0EEENS1_19SingleTileSchedulerILb1ELb0ELb1ELi128EEEEEEEEEvNT_6ParamsE,"a",@progbits
	.sectionflags	@""
	.align	4
.nv.constant0._ZN7cutlass13device_kernelIN5flash19enable_sm80_to_sm89INS1_16FlashAttnFwdSm80INS1_25CollectiveMainloopFwdSm80ILi4ELi1ELb0EN4cute5tupleIJNS5_1CILi128EEENS7_ILi96EEENS7_ILi64EEEEEELi64ENS_6half_tEfNS_4arch4Sm80ELb0ELb1ELb1ELb1ELb0ELb0ELb1ELb0EEENS1_21CollectiveEpilogueFwdINS6_IJS8_SA_S9_EEENS6_IJNS7_ILi1EEESI_SI_EEESC_SE_Li128ELb1ELb1ELb0ELb0EEENS1_19SingleTileSchedulerILb1ELb0ELb1ELi128EEEEEEEEEvNT_6ParamsE:
	.zero		1944


//--------------------- .nv.constant0._ZN7cutlass13device_kernelIN5flash19enable_sm80_to_sm89INS1_16FlashAttnFwdSm80INS1_25CollectiveMainloopFwdSm80ILi4ELi1ELb0EN4cute5tupleIJNS5_1CILi128EEENS7_ILi96EEENS7_ILi64EEEEEELi64ENS_6half_tEfNS_4arch4Sm80ELb0ELb1ELb1ELb1ELb0ELb1ELb1ELb0EEENS1_21CollectiveEpilogueFwdINS6_IJS8_SA_S9_EEENS6_IJNS7_ILi1EEESI_SI_EEESC_SE_Li128ELb1ELb1ELb0ELb0EEENS1_19SingleTileSchedulerILb1ELb0ELb1ELi128EEEEEEEEEvNT_6ParamsE --------------------------
	.section	.nv.constant0._ZN7cutlass13device_kernelIN5flash19enable_sm80_to_sm89INS1_16FlashAttnFwdSm80INS1_25CollectiveMainloopFwdSm80ILi4ELi1ELb0EN4cute5tupleIJNS5_1CILi128EEENS7_ILi96EEENS7_ILi64EEEEEELi64ENS_6half_tEfNS_4arch4Sm80ELb0ELb1ELb1ELb1ELb0ELb1ELb1ELb0EEENS1_21CollectiveEpilogueFwdINS6_IJS8_SA_S9_EEENS6_IJNS7_ILi1EEESI_SI_EEESC_SE_Li128ELb1ELb1ELb0ELb0EEENS1_19SingleTileSchedulerILb1ELb0ELb1ELi128EEEEEEEEEvNT_6ParamsE,"a",@progbits
	.sectionflags	@""
	.align	4
.nv.constant0._ZN7cutlass13device_kernelIN5flash19enable_sm80_to_sm89INS1_16FlashAttnFwdSm80INS1_25CollectiveMainloopFwdSm80ILi4ELi1ELb0EN4cute5tupleIJNS5_1CILi128EEENS7_ILi96EEENS7_ILi64EEEEEELi64ENS_6half_tEfNS_4arch4Sm80ELb0ELb1ELb1ELb1ELb0ELb1ELb1ELb0EEENS1_21CollectiveEpilogueFwdINS6_IJS8_SA_S9_EEENS6_IJNS7_ILi1EEESI_SI_EEESC_SE_Li128ELb1ELb1ELb0ELb0EEENS1_19SingleTileSchedulerILb1ELb0ELb1ELi128EEEEEEEEEvNT_6ParamsE:
	.zero		1944


//--------------------- .nv.constant0._ZN7cutlass13device_kernelIN5flash19enable_sm80_to_sm89INS1_16FlashAttnFwdSm80INS1_25CollectiveMainloopFwdSm80ILi4ELi1ELb0EN4cute5tupleIJNS5_1CILi128EEENS7_ILi112EEENS7_ILi64EEEEEELi64ENS_6half_tEfNS_4arch4Sm80ELb1ELb0ELb1ELb0ELb0ELb0ELb1ELb0EEENS1_21CollectiveEpilogueFwdINS6_IJS8_SA_S9_EEENS6_IJNS7_ILi1EEESI_SI_EEESC_SE_Li128ELb0ELb1ELb0ELb0EEENS1_30DynamicPersistentTileSchedulerILi128ELi128ELb0ELb1ELb0EEEEEEEEEvNT_6ParamsE --------------------------
	.section	.nv.constant0._ZN7cutlass13device_kernelIN5flash19enable_sm80_to_sm89INS1_16FlashAttnFwdSm80INS1_25CollectiveMainloopFwdSm80ILi4ELi1ELb0EN4cute5tupleIJNS5_1CILi128EEENS7_ILi112EEENS7_ILi64EEEEEELi64ENS_6half_tEfNS_4arch4Sm80ELb1ELb0ELb1ELb0ELb0ELb0ELb1ELb0EEENS1_21CollectiveEpilogueFwdINS6_IJS8_SA_S9_EEENS6_IJNS7_ILi1EEESI_SI_EEESC_SE_Li128ELb0ELb1ELb0ELb0EEENS1_30DynamicPersistentTileSchedulerILi128ELi128ELb0ELb1ELb0EEEEEEEEEvNT_6ParamsE,"a",@progbits
	.sectionflags	@""
	.align	4
.nv.constant0._ZN7cutlass13device_kernelIN5flash19enable_sm80_to_sm89INS1_16FlashAttnFwdSm80INS1_25CollectiveMainloopFwdSm80ILi4ELi1ELb0EN4cute5tupleIJNS5_1CILi128EEENS7_ILi112EEENS7_ILi64EEEEEELi64ENS_6half_tEfNS_4arch4Sm80ELb1ELb0ELb1ELb0ELb0ELb0ELb1ELb0EEENS1_21CollectiveEpilogueFwdINS6_IJS8_SA_S9_EEENS6_IJNS7_ILi1EEESI_SI_EEESC_SE_Li128ELb0ELb1ELb0ELb0EEENS1_30DynamicPersistentTileSchedulerILi128ELi128ELb0ELb1ELb0EEEEEEEEEvNT_6ParamsE:
	.zero		1960


//--------------------- .nv.constant0._ZN7cutlass13device_kernelIN5flash19enable_sm80_to_sm89INS1_16FlashAttnFwdSm80INS1_25CollectiveMainloopFwdSm80ILi4ELi1ELb0EN4cute5tupleIJNS5_1CILi128EEENS7_ILi112EEENS7_ILi64EEEEEELi64ENS_6half_tEfNS_4arch4Sm80ELb1ELb0ELb1ELb1ELb0ELb0ELb1ELb0EEENS1_21CollectiveEpilogueFwdINS6_IJS8_SA_S9_EEENS6_IJNS7_ILi1EEESI_SI_EEESC_SE_Li128ELb1ELb1ELb0ELb0EEENS1_19SingleTileSchedulerILb1ELb0ELb1ELi128EEEEEEEEEvNT_6ParamsE --------------------------
	.section	.nv.constant0._ZN7cutlass13device_kernelIN5flash19enable_sm80_to_sm89INS1_16FlashAttnFwdSm80INS1_25CollectiveMainloopFwdSm80ILi4ELi1ELb0EN4cute5tupleIJNS5_1CILi128EEENS7_ILi112EEENS7_ILi64EEEEEELi64ENS_6half_tEfNS_4arch4Sm80ELb1ELb0ELb1ELb1ELb0ELb0ELb1ELb0EEENS1_21CollectiveEpilogueFwdINS6_IJS8_SA_S9_EEENS6_IJNS7_ILi1EEESI_SI_EEESC_SE_Li128ELb1ELb1ELb0ELb0EEENS1_19SingleTileSchedulerILb1ELb0ELb1ELi128EEEEEEEEEvNT_6ParamsE,"a",@progbits
	.sectionflags	@""
	.align	4
.nv.constant0._ZN7cutlass13device_kernelIN5flash19enable_sm80_to_sm89INS1_16FlashAttnFwdSm80INS1_25CollectiveMainloopFwdSm80ILi4ELi1ELb0EN4cute5tupleIJNS5_1CILi128EEENS7_ILi112EEENS7_ILi64EEEEEELi64ENS_6half_tEfNS_4arch4Sm80ELb1ELb0ELb1ELb1ELb0ELb0ELb1ELb0EEENS1_21CollectiveEpilogueFwdINS6_IJS8_SA_S9_EEENS6_IJNS7_ILi1EEESI_SI_EEESC_SE_Li128ELb1ELb1ELb0ELb0EEENS1_19SingleTileSchedulerILb1ELb0ELb1ELi128EEEEEEEEEvNT_6ParamsE:
	.zero		1944


//--------------------- .nv.constant0._ZN7cutlass13device_kernelIN5flash19enable_sm80_to_sm89INS1_16FlashAttnFwdSm80INS1_25CollectiveMainloopFwdSm80ILi4ELi1ELb0EN4cute5tupleIJNS5_1CILi128EEENS7_ILi112EEENS7_ILi64EEEEEELi64ENS_6half_tEfNS_4arch4Sm80ELb1ELb0ELb1ELb1ELb0ELb1ELb1ELb0EEENS1_21CollectiveEpilogueFwdINS6_IJS8_SA_S9_EEENS6_IJNS7_ILi1EEESI_SI_EEESC_SE_Li128ELb1ELb1ELb0ELb0EEENS1_19SingleTileSchedulerILb1ELb0ELb1ELi128EEEEEEEEEvNT_6ParamsE --------------------------
	.section	.nv.constant0._ZN7cutlass13device_kernelIN5flash19enable_sm80_to_sm89INS1_16FlashAttnFwdSm80INS1_25CollectiveMainloopFwdSm80ILi4ELi1ELb0EN4cute5tupleIJNS5_1CILi128EEENS7_ILi112EEENS7_ILi64EEEEEELi64ENS_6half_tEfNS_4arch4Sm80ELb1ELb0ELb1ELb1ELb0ELb1ELb1ELb0EEENS1_21CollectiveEpilogueFwdINS6_IJS8_SA_S9_EEENS6_IJNS7_ILi1EEESI_SI_EEESC_SE_Li128ELb1ELb1ELb0ELb0EEENS1_19SingleTileSchedulerILb1ELb0ELb1ELi128EEEEEEEEEvNT_6ParamsE,"a",@progbits
	.sectionflags	@""
	.align	4
.nv.constant0._ZN7cutlass13device_kernelIN5flash19enable_sm80_to_sm89INS1_16FlashAttnFwdSm80INS1_25CollectiveMainloopFwdSm80ILi4ELi1ELb0EN4cute5tupleIJNS5_1CILi128EEENS7_ILi112EEENS7_ILi64EEEEEELi64ENS_6half_tEfNS_4arch4Sm80ELb1ELb0ELb1ELb1ELb0ELb1ELb1ELb0EEENS1_21CollectiveEpilogueFwdINS6_IJS8_SA_S9_EEENS6_IJNS7_ILi1EEESI_SI_EEESC_SE_Li128ELb1ELb1ELb0ELb0EEENS1_19SingleTileSchedulerILb1ELb0ELb1ELi128EEEEEEEEEvNT_6ParamsE:
	.zero		1944


//--------------------- SYMBOLS --------------------------

	.type		.nv.reservedSmem.offset0,@object
	.size		.nv.reservedSmem.offset0,0x4
